	.target	sm_100a

	.elftype	@"ET_EXEC"


//--------------------- .note.nv.tkinfo           --------------------------
	.section	.note.nv.tkinfo,"",@"SHT_NOTE"
	.sectionflags	@"SHF_NOTE_NV_TKINFO"
	.tkinfo
        /*0018*/ 	.word	0x00000002
        /*0030*/ 	.string	""
        /*0030*/ 	.string	"ptxas"
        /*0030*/ 	.string	"Cuda compilation tools, release 13.0, V13.0.88"
        /*0030*/ 	.string	"Build cuda_13.0.r13.0/compiler.36424714_0"
        /*0030*/ 	.string	"-arch sm_100a -m 64 "



//--------------------- .note.nv.cuinfo           --------------------------
	.section	.note.nv.cuinfo,"",@"SHT_NOTE"
	.sectionflags	@"SHF_NOTE_NV_CUINFO"
        /*0018*/ 	.short	0x0002
        /*001a*/ 	.short	0x0064
        /*001c*/ 	.short	0x0082
	.zero		2


//--------------------- .nv.info                  --------------------------
	.section	.nv.info,"",@"SHT_CUDA_INFO"
	.align	4


	//----- nvinfo : EIATTR_REGCOUNT
	.align		4
        /*0000*/ 	.byte	0x04, 0x2f
        /*0002*/ 	.short	(.L_19 - .L_18)
	.align		4
.L_18:
        /*0004*/ 	.word	index@(_ZN7cutlass13device_kernelINS_4gemm6kernel13GemmUniversalIN4cute5tupleIJiiiiEEENS1_10collective13CollectiveMmaINS1_35MainloopSm100TmaUmmaWarpSpecializedILi34ELi2ELi4ENS5_IJNS4_1CILi1EEENSA_ILi8EEESB_EEEEENS5_IJNSA_ILi64EEENSA_ILi128EEENSA_ILi32EEEEEENS_12float_e5m2_tENS5_IJlSB_lEEESJ_SK_NS4_8TiledMMAINS4_8MMA_AtomIJNS4_10MMA_TraitsINS4_19SM100_MMA_F8F6F4_SSEJSJ_SJ_fSF_SG_NS4_17integral_constantINS4_4UMMA5MajorELSR_0EEESS_NSP_INSQ_7ScaleInELST_0EEESU_EEEEEENS4_6LayoutINS5_IJSB_SB_SB_EEENS5_IJNSA_ILi0EEESZ_SZ_EEEEENS5_IJNS4_10UnderscoreES12_S12_EEEEENS4_23SM90_TMA_LOAD_MULTICASTENS4_14ComposedLayoutINS4_7SwizzleILi1ELi4ELi3EEENS4_18smem_ptr_flag_bitsILi8EEENSX_INS5_IJSC_SH_EEENS5_IJSH_SB_EEEEEEEvNS4_8identityENS4_13SM90_TMA_LOADES1E_vS1F_EENS_8epilogue10collective18CollectiveEpilogueINS1I_23Sm100TmaWarpSpecializedILi2ELi2ELi32ELb0ELb0EEEJSI_NS5_IJNSX_ISF_SB_EES1N_EEESJ_SK_SJ_SK_NS1I_6fusion15FusionCallbacksIS1M_NS1P_17LinearCombinationISJ_fSJ_fLNS_15FloatRoundStyleE2EEESI_S1O_JEEENS4_5SM1004TMEM4LOAD26SM100_TMEM_LOAD_16dp32b32xES1G_NS16_INS17_ILi2ELi4ELi3EEES1A_NSX_INS5_IJSC_SF_EEENS5_IJSF_SB_EEEEEEENS4_39AutoVectorizingCopyWithAssumedAlignmentILi128EEENS4_14SM90_TMA_STOREES23_S25_S25_EEEvvEEEEvNT_6ParamsE)
        /*0008*/ 	.word	0x00000072


	//----- nvinfo : EIATTR_FRAME_SIZE
	.align		4
.L_19:
        /*000c*/ 	.byte	0x04, 0x11
        /*000e*/ 	.short	(.L_21 - .L_20)
	.align		4
.L_20:
        /*0010*/ 	.word	index@($__internal_2_$__cuda_sm10x_tcgen05_guardrail_trap_unallocated_columns_being_dealloced)
        /*0014*/ 	.word	0x00000000


	//----- nvinfo : EIATTR_FRAME_SIZE
	.align		4
.L_21:
        /*0018*/ 	.byte	0x04, 0x11
        /*001a*/ 	.short	(.L_23 - .L_22)
	.align		4
.L_22:
        /*001c*/ 	.word	index@($__internal_1_$__cuda_sm10x_tcgen05_guardrail_trap_phase_invalid_during_alloc)
        /*0020*/ 	.word	0x00000000


	//----- nvinfo : EIATTR_FRAME_SIZE
	.align		4
.L_23:
        /*0024*/ 	.byte	0x04, 0x11
        /*0026*/ 	.short	(.L_25 - .L_24)
	.align		4
.L_24:
        /*0028*/ 	.word	index@($__internal_0_$__cuda_sm10x_tcgen05_guardrail_trap_col_being_dealloced_not_returned_by_alloc)
        /*002c*/ 	.word	0x00000000


	//----- nvinfo : EIATTR_FRAME_SIZE
	.align		4
.L_25:
        /*0030*/ 	.byte	0x04, 0x11
        /*0032*/ 	.short	(.L_27 - .L_26)
	.align		4
.L_26:
        /*0034*/ 	.word	index@(_ZN7cutlass13device_kernelINS_4gemm6kernel13GemmUniversalIN4cute5tupleIJiiiiEEENS1_10collective13CollectiveMmaINS1_35MainloopSm100TmaUmmaWarpSpecializedILi34ELi2ELi4ENS5_IJNS4_1CILi1EEENSA_ILi8EEESB_EEEEENS5_IJNSA_ILi64EEENSA_ILi128EEENSA_ILi32EEEEEENS_12float_e5m2_tENS5_IJlSB_lEEESJ_SK_NS4_8TiledMMAINS4_8MMA_AtomIJNS4_10MMA_TraitsINS4_19SM100_MMA_F8F6F4_SSEJSJ_SJ_fSF_SG_NS4_17integral_constantINS4_4UMMA5MajorELSR_0EEESS_NSP_INSQ_7ScaleInELST_0EEESU_EEEEEENS4_6LayoutINS5_IJSB_SB_SB_EEENS5_IJNSA_ILi0EEESZ_SZ_EEEEENS5_IJNS4_10UnderscoreES12_S12_EEEEENS4_23SM90_TMA_LOAD_MULTICASTENS4_14ComposedLayoutINS4_7SwizzleILi1ELi4ELi3EEENS4_18smem_ptr_flag_bitsILi8EEENSX_INS5_IJSC_SH_EEENS5_IJSH_SB_EEEEEEEvNS4_8identityENS4_13SM90_TMA_LOADES1E_vS1F_EENS_8epilogue10collective18CollectiveEpilogueINS1I_23Sm100TmaWarpSpecializedILi2ELi2ELi32ELb0ELb0EEEJSI_NS5_IJNSX_ISF_SB_EES1N_EEESJ_SK_SJ_SK_NS1I_6fusion15FusionCallbacksIS1M_NS1P_17LinearCombinationISJ_fSJ_fLNS_15FloatRoundStyleE2EEESI_S1O_JEEENS4_5SM1004TMEM4LOAD26SM100_TMEM_LOAD_16dp32b32xES1G_NS16_INS17_ILi2ELi4ELi3EEES1A_NSX_INS5_IJSC_SF_EEENS5_IJSF_SB_EEEEEEENS4_39AutoVectorizingCopyWithAssumedAlignmentILi128EEENS4_14SM90_TMA_STOREES23_S25_S25_EEEvvEEEEvNT_6ParamsE)
        /*0038*/ 	.word	0x00000000


	//----- nvinfo : EIATTR_MIN_STACK_SIZE
	.align		4
.L_27:
        /*003c*/ 	.byte	0x04, 0x12
        /*003e*/ 	.short	(.L_29 - .L_28)
	.align		4
.L_28:
        /*0040*/ 	.word	index@(_ZN7cutlass13device_kernelINS_4gemm6kernel13GemmUniversalIN4cute5tupleIJiiiiEEENS1_10collective13CollectiveMmaINS1_35MainloopSm100TmaUmmaWarpSpecializedILi34ELi2ELi4ENS5_IJNS4_1CILi1EEENSA_ILi8EEESB_EEEEENS5_IJNSA_ILi64EEENSA_ILi128EEENSA_ILi32EEEEEENS_12float_e5m2_tENS5_IJlSB_lEEESJ_SK_NS4_8TiledMMAINS4_8MMA_AtomIJNS4_10MMA_TraitsINS4_19SM100_MMA_F8F6F4_SSEJSJ_SJ_fSF_SG_NS4_17integral_constantINS4_4UMMA5MajorELSR_0EEESS_NSP_INSQ_7ScaleInELST_0EEESU_EEEEEENS4_6LayoutINS5_IJSB_SB_SB_EEENS5_IJNSA_ILi0EEESZ_SZ_EEEEENS5_IJNS4_10UnderscoreES12_S12_EEEEENS4_23SM90_TMA_LOAD_MULTICASTENS4_14ComposedLayoutINS4_7SwizzleILi1ELi4ELi3EEENS4_18smem_ptr_flag_bitsILi8EEENSX_INS5_IJSC_SH_EEENS5_IJSH_SB_EEEEEEEvNS4_8identityENS4_13SM90_TMA_LOADES1E_vS1F_EENS_8epilogue10collective18CollectiveEpilogueINS1I_23Sm100TmaWarpSpecializedILi2ELi2ELi32ELb0ELb0EEEJSI_NS5_IJNSX_ISF_SB_EES1N_EEESJ_SK_SJ_SK_NS1I_6fusion15FusionCallbacksIS1M_NS1P_17LinearCombinationISJ_fSJ_fLNS_15FloatRoundStyleE2EEESI_S1O_JEEENS4_5SM1004TMEM4LOAD26SM100_TMEM_LOAD_16dp32b32xES1G_NS16_INS17_ILi2ELi4ELi3EEES1A_NSX_INS5_IJSC_SF_EEENS5_IJSF_SB_EEEEEEENS4_39AutoVectorizingCopyWithAssumedAlignmentILi128EEENS4_14SM90_TMA_STOREES23_S25_S25_EEEvvEEEEvNT_6ParamsE)
        /*0044*/ 	.word	0x00000000
.L_29:


//--------------------- .nv.compat                --------------------------
	.section	.nv.compat,"",@"SHT_CUDA_COMPAT_INFO"
	.align	4
        /*0000*/ 	.byte	0x02, 0x09, 0x01, 0x00, 0x02, 0x02, 0x02, 0x00, 0x02, 0x05, 0x05, 0x00, 0x03, 0x07, 0x01, 0x01
        /*0010*/ 	.byte	0x02, 0x03, 0x01, 0x00, 0x02, 0x06, 0x01, 0x00, 0x04, 0x0b, 0x08, 0x00, 0x09, 0x00, 0x00, 0x00
        /*0020*/ 	.byte	0x00, 0x00, 0x00, 0x00


//--------------------- .nv.info._ZN7cutlass13device_kernelINS_4gemm6kernel13GemmUniversalIN4cute5tupleIJiiiiEEENS1_10collective13CollectiveMmaINS1_35MainloopSm100TmaUmmaWarpSpecializedILi34ELi2ELi4ENS5_IJNS4_1CILi1EEENSA_ILi8EEESB_EEEEENS5_IJNSA_ILi64EEENSA_ILi128EEENSA_ILi32EEEEEENS_12float_e5m2_tENS5_IJlSB_lEEESJ_SK_NS4_8TiledMMAINS4_8MMA_AtomIJNS4_10MMA_TraitsINS4_19SM100_MMA_F8F6F4_SSEJSJ_SJ_fSF_SG_NS4_17integral_constantINS4_4UMMA5MajorELSR_0EEESS_NSP_INSQ_7ScaleInELST_0EEESU_EEEEEENS4_6LayoutINS5_IJSB_SB_SB_EEENS5_IJNSA_ILi0EEESZ_SZ_EEEEENS5_IJNS4_10UnderscoreES12_S12_EEEEENS4_23SM90_TMA_LOAD_MULTICASTENS4_14ComposedLayoutINS4_7SwizzleILi1ELi4ELi3EEENS4_18smem_ptr_flag_bitsILi8EEENSX_INS5_IJSC_SH_EEENS5_IJSH_SB_EEEEEEEvNS4_8identityENS4_13SM90_TMA_LOADES1E_vS1F_EENS_8epilogue10collective18CollectiveEpilogueINS1I_23Sm100TmaWarpSpecializedILi2ELi2ELi32ELb0ELb0EEEJSI_NS5_IJNSX_ISF_SB_EES1N_EEESJ_SK_SJ_SK_NS1I_6fusion15FusionCallbacksIS1M_NS1P_17LinearCombinationISJ_fSJ_fLNS_15FloatRoundStyleE2EEESI_S1O_JEEENS4_5SM1004TMEM4LOAD26SM100_TMEM_LOAD_16dp32b32xES1G_NS16_INS17_ILi2ELi4ELi3EEES1A_NSX_INS5_IJSC_SF_EEENS5_IJSF_SB_EEEEEEENS4_39AutoVectorizingCopyWithAssumedAlignmentILi128EEENS4_14SM90_TMA_STOREES23_S25_S25_EEEvvEEEEvNT_6ParamsE --------------------------
	.section	.nv.info._ZN7cutlass13device_kernelINS_4gemm6kernel13GemmUniversalIN4cute5tupleIJiiiiEEENS1_10collective13CollectiveMmaINS1_35MainloopSm100TmaUmmaWarpSpecializedILi34ELi2ELi4ENS5_IJNS4_1CILi1EEENSA_ILi8EEESB_EEEEENS5_IJNSA_ILi64EEENSA_ILi128EEENSA_ILi32EEEEEENS_12float_e5m2_tENS5_IJlSB_lEEESJ_SK_NS4_8TiledMMAINS4_8MMA_AtomIJNS4_10MMA_TraitsINS4_19SM100_MMA_F8F6F4_SSEJSJ_SJ_fSF_SG_NS4_17integral_constantINS4_4UMMA5MajorELSR_0EEESS_NSP_INSQ_7ScaleInELST_0EEESU_EEEEEENS4_6LayoutINS5_IJSB_SB_SB_EEENS5_IJNSA_ILi0EEESZ_SZ_EEEEENS5_IJNS4_10UnderscoreES12_S12_EEEEENS4_23SM90_TMA_LOAD_MULTICASTENS4_14ComposedLayoutINS4_7SwizzleILi1ELi4ELi3EEENS4_18smem_ptr_flag_bitsILi8EEENSX_INS5_IJSC_SH_EEENS5_IJSH_SB_EEEEEEEvNS4_8identityENS4_13SM90_TMA_LOADES1E_vS1F_EENS_8epilogue10collective18CollectiveEpilogueINS1I_23Sm100TmaWarpSpecializedILi2ELi2ELi32ELb0ELb0EEEJSI_NS5_IJNSX_ISF_SB_EES1N_EEESJ_SK_SJ_SK_NS1I_6fusion15FusionCallbacksIS1M_NS1P_17LinearCombinationISJ_fSJ_fLNS_15FloatRoundStyleE2EEESI_S1O_JEEENS4_5SM1004TMEM4LOAD26SM100_TMEM_LOAD_16dp32b32xES1G_NS16_INS17_ILi2ELi4ELi3EEES1A_NSX_INS5_IJSC_SF_EEENS5_IJSF_SB_EEEEEEENS4_39AutoVectorizingCopyWithAssumedAlignmentILi128EEENS4_14SM90_TMA_STOREES23_S25_S25_EEEvvEEEEvNT_6ParamsE,"",@"SHT_CUDA_INFO"
	.sectionflags	@""
	.align	4


	//----- nvinfo : EIATTR_CUDA_API_VERSION
	.align		4
        /*0000*/ 	.byte	0x04, 0x37
        /*0002*/ 	.short	(.L_31 - .L_30)
.L_30:
        /*0004*/ 	.word	0x00000082


	//----- nvinfo : EIATTR_KPARAM_INFO
	.align		4
.L_31:
        /*0008*/ 	.byte	0x04, 0x17
        /*000a*/ 	.short	(.L_33 - .L_32)
.L_32:
        /*000c*/ 	.word	0x00000000
        /*0010*/ 	.short	0x0000
        /*0012*/ 	.short	0x0000
        /*0014*/ 	.byte	0x00, 0xf0, 0x01, 0x20


	//----- nvinfo : EIATTR_AT_ENTRY_FRAGMENTS
	.align		4
.L_33:
        /*0018*/ 	.byte	0x04, 0x4f
        /*001a*/ 	.short	(.L_35 - .L_34)


	//   ....[0]....
.L_34:
        /*001c*/ 	.word	0x00000006


	//----- nvinfo : EIATTR_RESERVED_SMEM_USED
	.align		4
.L_35:
        /*0020*/ 	.byte	0x01, 0x41
	.zero		2


	//----- nvinfo : EIATTR_SPARSE_MMA_MASK
	.align		4
        /*0024*/ 	.byte	0x03, 0x50
        /*0026*/ 	.short	0x0000


	//----- nvinfo : EIATTR_TCGEN05_1CTA_USED
	.align		4
        /*0028*/ 	.byte	0x01, 0x51
	.zero		2


	//----- nvinfo : EIATTR_MAXREG_COUNT
	.align		4
        /*002c*/ 	.byte	0x03, 0x1b
        /*002e*/ 	.short	0x00ff


	//----- nvinfo : EIATTR_NUM_BARRIERS
	.align		4
        /*0030*/ 	.byte	0x02, 0x4c
        /*0032*/ 	.byte	0x07
	.zero		1


	//----- nvinfo : EIATTR_EXTERNS
	.align		4
        /*0034*/ 	.byte	0x04, 0x0f
        /*0036*/ 	.short	(.L_37 - .L_36)


	//   ....[0]....
	.align		4
.L_36:
        /*0038*/ 	.word	index@(__assertfail)


	//----- nvinfo : EIATTR_MERCURY_ISA_VERSION
	.align		4
.L_37:
        /*003c*/ 	.byte	0x03, 0x5f
        /*003e*/ 	.short	0x0101


	//----- nvinfo : EIATTR_INT_WARP_WIDE_INSTR_OFFSETS
	.align		4
        /*0040*/ 	.byte	0x04, 0x31
        /*0042*/ 	.short	(.L_39 - .L_38)


	//   ....[0]....
.L_38:
        /*0044*/ 	.word	0x00005150


	//   ....[1]....
        /*0048*/ 	.word	0x00005170


	//   ....[2]....
        /*004c*/ 	.word	0x000051a0


	//   ....[3]....
        /*0050*/ 	.word	0x00005ce0


	//   ....[4]....
        /*0054*/ 	.word	0x00005d50


	//   ....[5]....
        /*0058*/ 	.word	0x00005e20


	//   ....[6]....
        /*005c*/ 	.word	0x00005ed0


	//----- nvinfo : EIATTR_COOP_GROUP_MASK_REGIDS
	.align		4
.L_39:
        /*0060*/ 	.byte	0x04, 0x29
        /*0062*/ 	.short	(.L_41 - .L_40)


	//   ....[0]....
.L_40:
        /*0064*/ 	.word	0xffffffff


	//   ....[1]....
        /*0068*/ 	.word	0xffffffff


	//   ....[2]....
        /*006c*/ 	.word	0xffffffff


	//   ....[3]....
        /*0070*/ 	.word	0xffffffff


	//   ....[4]....
        /*0074*/ 	.word	0xffffffff


	//   ....[5]....
        /*0078*/ 	.word	0xffffffff


	//   ....[6]....
        /*007c*/ 	.word	0xffffffff


	//   ....[7]....
        /*0080*/ 	.word	0xffffffff


	//   ....[8]....
        /*0084*/ 	.word	0xffffffff


	//   ....[9]....
        /*0088*/ 	.word	0xffffffff


	//   ....[10]....
        /*008c*/ 	.word	0xffffffff


	//   ....[11]....
        /*0090*/ 	.word	0xffffffff


	//   ....[12]....
        /*0094*/ 	.word	0xffffffff


	//   ....[13]....
        /*0098*/ 	.word	0xffffffff


	//----- nvinfo : EIATTR_COOP_GROUP_INSTR_OFFSETS
	.align		4
.L_41:
        /*009c*/ 	.byte	0x04, 0x28
        /*009e*/ 	.short	(.L_43 - .L_42)


	//   ....[0]....
.L_42:
        /*00a0*/ 	.word	0x00000080


	//   ....[1]....
        /*00a4*/ 	.word	0x000004f0


	//   ....[2]....
        /*00a8*/ 	.word	0x00000a90


	//   ....[3]....
        /*00ac*/ 	.word	0x00000bf0


	//   ....[4]....
        /*00b0*/ 	.word	0x00000cf0


	//   ....[5]....
        /*00b4*/ 	.word	0x00000e60


	//   ....[6]....
        /*00b8*/ 	.word	0x00001000


	//   ....[7]....
        /*00bc*/ 	.word	0x000011b0


	//   ....[8]....
        /*00c0*/ 	.word	0x000024e0


	//   ....[9]....
        /*00c4*/ 	.word	0x00004490


	//   ....[10]....
        /*00c8*/ 	.word	0x000046a0


	//   ....[11]....
        /*00cc*/ 	.word	0x000046d0


	//   ....[12]....
        /*00d0*/ 	.word	0x00005030


	//   ....[13]....
        /*00d4*/ 	.word	0x00005260


	//----- nvinfo : EIATTR_VRC_CTA_INIT_COUNT
	.align		4
.L_43:
        /*00d8*/ 	.byte	0x02, 0x4a
        /*00da*/ 	.byte	0x80
	.zero		1


	//----- nvinfo : EIATTR_SYSCALL_OFFSETS
	.align		4
        /*00dc*/ 	.byte	0x04, 0x46
        /*00de*/ 	.short	(.L_45 - .L_44)


	//   ....[0]....
.L_44:
        /*00e0*/ 	.word	0x00006ae0


	//   ....[1]....
        /*00e4*/ 	.word	0x00006c20


	//   ....[2]....
        /*00e8*/ 	.word	0x00007450


	//   ....[3]....
        /*00ec*/ 	.word	0x000081e0


	//----- nvinfo : EIATTR_MBARRIER_INSTR_OFFSETS
	.align		4
.L_45:
        /*00f0*/ 	.byte	0x04, 0x39
        /*00f2*/ 	.short	(.L_47 - .L_46)


	//   ....[0]....
.L_46:
        /*00f4*/ 	.word	0x00000630
        /*00f8*/ 	.word	0x000000ff
        /*00fc*/ 	.word	0x00000000
        /*0100*/ 	.short	0x0100
        /*0102*/ 	.byte	0x04
	.zero		1


	//   ....[1]....
        /*0104*/ 	.word	0x00000640
        /*0108*/ 	.word	0x000000ff
        /*010c*/ 	.word	0x00000110
        /*0110*/ 	.short	0x0100
        /*0112*/ 	.byte	0x04
	.zero		1


	//   ....[2]....
        /*0114*/ 	.word	0x00000650
        /*0118*/ 	.word	0x000000ff
        /*011c*/ 	.word	0x00000008
        /*0120*/ 	.short	0x0100
        /*0122*/ 	.byte	0x04
	.zero		1


	//   ....[3]....
        /*0124*/ 	.word	0x00000660
        /*0128*/ 	.word	0x000000ff
        /*012c*/ 	.word	0x00000118
        /*0130*/ 	.short	0x0100
        /*0132*/ 	.byte	0x04
	.zero		1


	//   ....[4]....
        /*0134*/ 	.word	0x00000670
        /*0138*/ 	.word	0x000000ff
        /*013c*/ 	.word	0x00000010
        /*0140*/ 	.short	0x0100
        /*0142*/ 	.byte	0x04
	.zero		1


	//   ....[5]....
        /*0144*/ 	.word	0x00000680
        /*0148*/ 	.word	0x000000ff
        /*014c*/ 	.word	0x00000120
        /*0150*/ 	.short	0x0100
        /*0152*/ 	.byte	0x04
	.zero		1


	//   ....[6]....
        /*0154*/ 	.word	0x00000690
        /*0158*/ 	.word	0x000000ff
        /*015c*/ 	.word	0x00000018
        /*0160*/ 	.short	0x0100
        /*0162*/ 	.byte	0x04
	.zero		1


	//   ....[7]....
        /*0164*/ 	.word	0x000006a0
        /*0168*/ 	.word	0x000000ff
        /*016c*/ 	.word	0x00000128
        /*0170*/ 	.short	0x0100
        /*0172*/ 	.byte	0x04
	.zero		1


	//   ....[8]....
        /*0174*/ 	.word	0x000006b0
        /*0178*/ 	.word	0x000000ff
        /*017c*/ 	.word	0x00000020
        /*0180*/ 	.short	0x0100
        /*0182*/ 	.byte	0x04
	.zero		1


	//   ....[9]....
        /*0184*/ 	.word	0x000006c0
        /*0188*/ 	.word	0x000000ff
        /*018c*/ 	.word	0x00000130
        /*0190*/ 	.short	0x0100
        /*0192*/ 	.byte	0x04
	.zero		1


	//   ....[10]....
        /*0194*/ 	.word	0x000006d0
        /*0198*/ 	.word	0x000000ff
        /*019c*/ 	.word	0x00000028
        /*01a0*/ 	.short	0x0100
        /*01a2*/ 	.byte	0x04
	.zero		1


	//   ....[11]....
        /*01a4*/ 	.word	0x000006e0
        /*01a8*/ 	.word	0x000000ff
        /*01ac*/ 	.word	0x00000138
        /*01b0*/ 	.short	0x0100
        /*01b2*/ 	.byte	0x04
	.zero		1


	//   ....[12]....
        /*01b4*/ 	.word	0x000006f0
        /*01b8*/ 	.word	0x000000ff
        /*01bc*/ 	.word	0x00000030
        /*01c0*/ 	.short	0x0100
        /*01c2*/ 	.byte	0x04
	.zero		1


	//   ....[13]....
        /*01c4*/ 	.word	0x00000700
        /*01c8*/ 	.word	0x000000ff
        /*01cc*/ 	.word	0x00000140
        /*01d0*/ 	.short	0x0100
        /*01d2*/ 	.byte	0x04
	.zero		1


	//   ....[14]....
        /*01d4*/ 	.word	0x00000710
        /*01d8*/ 	.word	0x000000ff
        /*01dc*/ 	.word	0x00000038
        /*01e0*/ 	.short	0x0100
        /*01e2*/ 	.byte	0x04
	.zero		1


	//   ....[15]....
        /*01e4*/ 	.word	0x00000720
        /*01e8*/ 	.word	0x000000ff
        /*01ec*/ 	.word	0x00000148
        /*01f0*/ 	.short	0x0100
        /*01f2*/ 	.byte	0x04
	.zero		1


	//   ....[16]....
        /*01f4*/ 	.word	0x00000730
        /*01f8*/ 	.word	0x000000ff
        /*01fc*/ 	.word	0x00000040
        /*0200*/ 	.short	0x0100
        /*0202*/ 	.byte	0x04
	.zero		1


	//   ....[17]....
        /*0204*/ 	.word	0x00000740
        /*0208*/ 	.word	0x000000ff
        /*020c*/ 	.word	0x00000150
        /*0210*/ 	.short	0x0100
        /*0212*/ 	.byte	0x04
	.zero		1


	//   ....[18]....
        /*0214*/ 	.word	0x00000750
        /*0218*/ 	.word	0x000000ff
        /*021c*/ 	.word	0x00000048
        /*0220*/ 	.short	0x0100
        /*0222*/ 	.byte	0x04
	.zero		1


	//   ....[19]....
        /*0224*/ 	.word	0x00000760
        /*0228*/ 	.word	0x000000ff
        /*022c*/ 	.word	0x00000158
        /*0230*/ 	.short	0x0100
        /*0232*/ 	.byte	0x04
	.zero		1


	//   ....[20]....
        /*0234*/ 	.word	0x00000770
        /*0238*/ 	.word	0x000000ff
        /*023c*/ 	.word	0x00000050
        /*0240*/ 	.short	0x0100
        /*0242*/ 	.byte	0x04
	.zero		1


	//   ....[21]....
        /*0244*/ 	.word	0x00000780
        /*0248*/ 	.word	0x000000ff
        /*024c*/ 	.word	0x00000160
        /*0250*/ 	.short	0x0100
        /*0252*/ 	.byte	0x04
	.zero		1


	//   ....[22]....
        /*0254*/ 	.word	0x00000790
        /*0258*/ 	.word	0x000000ff
        /*025c*/ 	.word	0x00000058
        /*0260*/ 	.short	0x0100
        /*0262*/ 	.byte	0x04
	.zero		1


	//   ....[23]....
        /*0264*/ 	.word	0x000007a0
        /*0268*/ 	.word	0x000000ff
        /*026c*/ 	.word	0x00000168
        /*0270*/ 	.short	0x0100
        /*0272*/ 	.byte	0x04
	.zero		1


	//   ....[24]....
        /*0274*/ 	.word	0x000007b0
        /*0278*/ 	.word	0x000000ff
        /*027c*/ 	.word	0x00000060
        /*0280*/ 	.short	0x0100
        /*0282*/ 	.byte	0x04
	.zero		1


	//   ....[25]....
        /*0284*/ 	.word	0x000007c0
        /*0288*/ 	.word	0x000000ff
        /*028c*/ 	.word	0x00000170
        /*0290*/ 	.short	0x0100
        /*0292*/ 	.byte	0x04
	.zero		1


	//   ....[26]....
        /*0294*/ 	.word	0x000007d0
        /*0298*/ 	.word	0x000000ff
        /*029c*/ 	.word	0x00000068
        /*02a0*/ 	.short	0x0100
        /*02a2*/ 	.byte	0x04
	.zero		1


	//   ....[27]....
        /*02a4*/ 	.word	0x000007e0
        /*02a8*/ 	.word	0x000000ff
        /*02ac*/ 	.word	0x00000178
        /*02b0*/ 	.short	0x0100
        /*02b2*/ 	.byte	0x04
	.zero		1


	//   ....[28]....
        /*02b4*/ 	.word	0x000007f0
        /*02b8*/ 	.word	0x000000ff
        /*02bc*/ 	.word	0x00000070
        /*02c0*/ 	.short	0x0100
        /*02c2*/ 	.byte	0x04
	.zero		1


	//   ....[29]....
        /*02c4*/ 	.word	0x00000800
        /*02c8*/ 	.word	0x000000ff
        /*02cc*/ 	.word	0x00000180
        /*02d0*/ 	.short	0x0100
        /*02d2*/ 	.byte	0x04
	.zero		1


	//   ....[30]....
        /*02d4*/ 	.word	0x00000810
        /*02d8*/ 	.word	0x000000ff
        /*02dc*/ 	.word	0x00000078
        /*02e0*/ 	.short	0x0100
        /*02e2*/ 	.byte	0x04
	.zero		1


	//   ....[31]....
        /*02e4*/ 	.word	0x00000820
        /*02e8*/ 	.word	0x000000ff
        /*02ec*/ 	.word	0x00000188
        /*02f0*/ 	.short	0x0100
        /*02f2*/ 	.byte	0x04
	.zero		1


	//   ....[32]....
        /*02f4*/ 	.word	0x00000830
        /*02f8*/ 	.word	0x000000ff
        /*02fc*/ 	.word	0x00000080
        /*0300*/ 	.short	0x0100
        /*0302*/ 	.byte	0x04
	.zero		1


	//   ....[33]....
        /*0304*/ 	.word	0x00000840
        /*0308*/ 	.word	0x000000ff
        /*030c*/ 	.word	0x00000190
        /*0310*/ 	.short	0x0100
        /*0312*/ 	.byte	0x04
	.zero		1


	//   ....[34]....
        /*0314*/ 	.word	0x00000850
        /*0318*/ 	.word	0x000000ff
        /*031c*/ 	.word	0x00000088
        /*0320*/ 	.short	0x0100
        /*0322*/ 	.byte	0x04
	.zero		1


	//   ....[35]....
        /*0324*/ 	.word	0x00000860
        /*0328*/ 	.word	0x000000ff
        /*032c*/ 	.word	0x00000198
        /*0330*/ 	.short	0x0100
        /*0332*/ 	.byte	0x04
	.zero		1


	//   ....[36]....
        /*0334*/ 	.word	0x00000870
        /*0338*/ 	.word	0x000000ff
        /*033c*/ 	.word	0x00000090
        /*0340*/ 	.short	0x0100
        /*0342*/ 	.byte	0x04
	.zero		1


	//   ....[37]....
        /*0344*/ 	.word	0x00000880
        /*0348*/ 	.word	0x000000ff
        /*034c*/ 	.word	0x000001a0
        /*0350*/ 	.short	0x0100
        /*0352*/ 	.byte	0x04
	.zero		1


	//   ....[38]....
        /*0354*/ 	.word	0x00000890
        /*0358*/ 	.word	0x000000ff
        /*035c*/ 	.word	0x00000098
        /*0360*/ 	.short	0x0100
        /*0362*/ 	.byte	0x04
	.zero		1


	//   ....[39]....
        /*0364*/ 	.word	0x000008a0
        /*0368*/ 	.word	0x000000ff
        /*036c*/ 	.word	0x000001a8
        /*0370*/ 	.short	0x0100
        /*0372*/ 	.byte	0x04
	.zero		1


	//   ....[40]....
        /*0374*/ 	.word	0x000008b0
        /*0378*/ 	.word	0x000000ff
        /*037c*/ 	.word	0x000000a0
        /*0380*/ 	.short	0x0100
        /*0382*/ 	.byte	0x04
	.zero		1


	//   ....[41]....
        /*0384*/ 	.word	0x000008c0
        /*0388*/ 	.word	0x000000ff
        /*038c*/ 	.word	0x000001b0
        /*0390*/ 	.short	0x0100
        /*0392*/ 	.byte	0x04
	.zero		1


	//   ....[42]....
        /*0394*/ 	.word	0x000008d0
        /*0398*/ 	.word	0x000000ff
        /*039c*/ 	.word	0x000000a8
        /*03a0*/ 	.short	0x0100
        /*03a2*/ 	.byte	0x04
	.zero		1


	//   ....[43]....
        /*03a4*/ 	.word	0x000008e0
        /*03a8*/ 	.word	0x000000ff
        /*03ac*/ 	.word	0x000001b8
        /*03b0*/ 	.short	0x0100
        /*03b2*/ 	.byte	0x04
	.zero		1


	//   ....[44]....
        /*03b4*/ 	.word	0x000008f0
        /*03b8*/ 	.word	0x000000ff
        /*03bc*/ 	.word	0x000000b0
        /*03c0*/ 	.short	0x0100
        /*03c2*/ 	.byte	0x04
	.zero		1


	//   ....[45]....
        /*03c4*/ 	.word	0x00000900
        /*03c8*/ 	.word	0x000000ff
        /*03cc*/ 	.word	0x000001c0
        /*03d0*/ 	.short	0x0100
        /*03d2*/ 	.byte	0x04
	.zero		1


	//   ....[46]....
        /*03d4*/ 	.word	0x00000910
        /*03d8*/ 	.word	0x000000ff
        /*03dc*/ 	.word	0x000000b8
        /*03e0*/ 	.short	0x0100
        /*03e2*/ 	.byte	0x04
	.zero		1


	//   ....[47]....
        /*03e4*/ 	.word	0x00000920
        /*03e8*/ 	.word	0x000000ff
        /*03ec*/ 	.word	0x000001c8
        /*03f0*/ 	.short	0x0100
        /*03f2*/ 	.byte	0x04
	.zero		1


	//   ....[48]....
        /*03f4*/ 	.word	0x00000930
        /*03f8*/ 	.word	0x000000ff
        /*03fc*/ 	.word	0x000000c0
        /*0400*/ 	.short	0x0100
        /*0402*/ 	.byte	0x04
	.zero		1


	//   ....[49]....
        /*0404*/ 	.word	0x00000940
        /*0408*/ 	.word	0x000000ff
        /*040c*/ 	.word	0x000001d0
        /*0410*/ 	.short	0x0100
        /*0412*/ 	.byte	0x04
	.zero		1


	//   ....[50]....
        /*0414*/ 	.word	0x00000950
        /*0418*/ 	.word	0x000000ff
        /*041c*/ 	.word	0x000000c8
        /*0420*/ 	.short	0x0100
        /*0422*/ 	.byte	0x04
	.zero		1


	//   ....[51]....
        /*0424*/ 	.word	0x00000960
        /*0428*/ 	.word	0x000000ff
        /*042c*/ 	.word	0x000001d8
        /*0430*/ 	.short	0x0100
        /*0432*/ 	.byte	0x04
	.zero		1


	//   ....[52]....
        /*0434*/ 	.word	0x00000970
        /*0438*/ 	.word	0x000000ff
        /*043c*/ 	.word	0x000000d0
        /*0440*/ 	.short	0x0100
        /*0442*/ 	.byte	0x04
	.zero		1


	//   ....[53]....
        /*0444*/ 	.word	0x00000980
        /*0448*/ 	.word	0x000000ff
        /*044c*/ 	.word	0x000001e0
        /*0450*/ 	.short	0x0100
        /*0452*/ 	.byte	0x04
	.zero		1


	//   ....[54]....
        /*0454*/ 	.word	0x00000990
        /*0458*/ 	.word	0x000000ff
        /*045c*/ 	.word	0x000000d8
        /*0460*/ 	.short	0x0100
        /*0462*/ 	.byte	0x04
	.zero		1


	//   ....[55]....
        /*0464*/ 	.word	0x000009a0
        /*0468*/ 	.word	0x000000ff
        /*046c*/ 	.word	0x000001e8
        /*0470*/ 	.short	0x0100
        /*0472*/ 	.byte	0x04
	.zero		1


	//   ....[56]....
        /*0474*/ 	.word	0x000009b0
        /*0478*/ 	.word	0x000000ff
        /*047c*/ 	.word	0x000000e0
        /*0480*/ 	.short	0x0100
        /*0482*/ 	.byte	0x04
	.zero		1


	//   ....[57]....
        /*0484*/ 	.word	0x000009c0
        /*0488*/ 	.word	0x000000ff
        /*048c*/ 	.word	0x000001f0
        /*0490*/ 	.short	0x0100
        /*0492*/ 	.byte	0x04
	.zero		1


	//   ....[58]....
        /*0494*/ 	.word	0x000009d0
        /*0498*/ 	.word	0x000000ff
        /*049c*/ 	.word	0x000000e8
        /*04a0*/ 	.short	0x0100
        /*04a2*/ 	.byte	0x04
	.zero		1


	//   ....[59]....
        /*04a4*/ 	.word	0x000009e0
        /*04a8*/ 	.word	0x000000ff
        /*04ac*/ 	.word	0x000001f8
        /*04b0*/ 	.short	0x0100
        /*04b2*/ 	.byte	0x04
	.zero		1


	//   ....[60]....
        /*04b4*/ 	.word	0x000009f0
        /*04b8*/ 	.word	0x000000ff
        /*04bc*/ 	.word	0x000000f0
        /*04c0*/ 	.short	0x0100
        /*04c2*/ 	.byte	0x04
	.zero		1


	//   ....[61]....
        /*04c4*/ 	.word	0x00000a00
        /*04c8*/ 	.word	0x000000ff
        /*04cc*/ 	.word	0x00000200
        /*04d0*/ 	.short	0x0100
        /*04d2*/ 	.byte	0x04
	.zero		1


	//   ....[62]....
        /*04d4*/ 	.word	0x00000a10
        /*04d8*/ 	.word	0x000000ff
        /*04dc*/ 	.word	0x000000f8
        /*04e0*/ 	.short	0x0100
        /*04e2*/ 	.byte	0x04
	.zero		1


	//   ....[63]....
        /*04e4*/ 	.word	0x00000a20
        /*04e8*/ 	.word	0x000000ff
        /*04ec*/ 	.word	0x00000208
        /*04f0*/ 	.short	0x0100
        /*04f2*/ 	.byte	0x04
	.zero		1


	//   ....[64]....
        /*04f4*/ 	.word	0x00000a30
        /*04f8*/ 	.word	0x000000ff
        /*04fc*/ 	.word	0x00000100
        /*0500*/ 	.short	0x0100
        /*0502*/ 	.byte	0x04
	.zero		1


	//   ....[65]....
        /*0504*/ 	.word	0x00000a40
        /*0508*/ 	.word	0x000000ff
        /*050c*/ 	.word	0x00000210
        /*0510*/ 	.short	0x0100
        /*0512*/ 	.byte	0x04
	.zero		1


	//   ....[66]....
        /*0514*/ 	.word	0x00000a50
        /*0518*/ 	.word	0x000000ff
        /*051c*/ 	.word	0x00000108
        /*0520*/ 	.short	0x0100
        /*0522*/ 	.byte	0x04
	.zero		1


	//   ....[67]....
        /*0524*/ 	.word	0x00000a60
        /*0528*/ 	.word	0x000000ff
        /*052c*/ 	.word	0x00000218
        /*0530*/ 	.short	0x0100
        /*0532*/ 	.byte	0x04
	.zero		1


	//   ....[68]....
        /*0534*/ 	.word	0x00000ba0
        /*0538*/ 	.word	0x000000ff
        /*053c*/ 	.word	0x00000220
        /*0540*/ 	.short	0x0100
        /*0542*/ 	.byte	0x04
	.zero		1


	//   ....[69]....
        /*0544*/ 	.word	0x00000bb0
        /*0548*/ 	.word	0x000000ff
        /*054c*/ 	.word	0x00000230
        /*0550*/ 	.short	0x0100
        /*0552*/ 	.byte	0x04
	.zero		1


	//   ....[70]....
        /*0554*/ 	.word	0x00000bc0
        /*0558*/ 	.word	0x000000ff
        /*055c*/ 	.word	0x00000228
        /*0560*/ 	.short	0x0100
        /*0562*/ 	.byte	0x04
	.zero		1


	//   ....[71]....
        /*0564*/ 	.word	0x00000bd0
        /*0568*/ 	.word	0x000000ff
        /*056c*/ 	.word	0x00000238
        /*0570*/ 	.short	0x0100
        /*0572*/ 	.byte	0x04
	.zero		1


	//   ....[72]....
        /*0574*/ 	.word	0x00000cc0
        /*0578*/ 	.word	0x000000ff
        /*057c*/ 	.word	0x00000240
        /*0580*/ 	.short	0x0100
        /*0582*/ 	.byte	0x06
	.zero		1


	//   ....[73]....
        /*0584*/ 	.word	0x00000cd0
        /*0588*/ 	.word	0x000000ff
        /*058c*/ 	.word	0x00000248
        /*0590*/ 	.short	0x0100
        /*0592*/ 	.byte	0x06
	.zero		1


	//   ....[74]....
        /*0594*/ 	.word	0x00000e10
        /*0598*/ 	.word	0x000000ff
        /*059c*/ 	.word	0x00000250
        /*05a0*/ 	.short	0x0100
        /*05a2*/ 	.byte	0x06
	.zero		1


	//   ....[75]....
        /*05a4*/ 	.word	0x00000e20
        /*05a8*/ 	.word	0x000000ff
        /*05ac*/ 	.word	0x00000260
        /*05b0*/ 	.short	0x0100
        /*05b2*/ 	.byte	0x06
	.zero		1


	//   ....[76]....
        /*05b4*/ 	.word	0x00000e30
        /*05b8*/ 	.word	0x000000ff
        /*05bc*/ 	.word	0x00000258
        /*05c0*/ 	.short	0x0100
        /*05c2*/ 	.byte	0x06
	.zero		1


	//   ....[77]....
        /*05c4*/ 	.word	0x00000e40
        /*05c8*/ 	.word	0x000000ff
        /*05cc*/ 	.word	0x00000268
        /*05d0*/ 	.short	0x0100
        /*05d2*/ 	.byte	0x06
	.zero		1


	//   ....[78]....
        /*05d4*/ 	.word	0x00000f70
        /*05d8*/ 	.word	0x000000ff
        /*05dc*/ 	.word	0x00000270
        /*05e0*/ 	.short	0x0100
        /*05e2*/ 	.byte	0x04
	.zero		1


	//   ....[79]....
        /*05e4*/ 	.word	0x00000f80
        /*05e8*/ 	.word	0x000000ff
        /*05ec*/ 	.word	0x00000290
        /*05f0*/ 	.short	0x0100
        /*05f2*/ 	.byte	0x04
	.zero		1


	//   ....[80]....
        /*05f4*/ 	.word	0x00000f90
        /*05f8*/ 	.word	0x000000ff
        /*05fc*/ 	.word	0x00000278
        /*0600*/ 	.short	0x0100
        /*0602*/ 	.byte	0x04
	.zero		1


	//   ....[81]....
        /*0604*/ 	.word	0x00000fa0
        /*0608*/ 	.word	0x000000ff
        /*060c*/ 	.word	0x00000298
        /*0610*/ 	.short	0x0100
        /*0612*/ 	.byte	0x04
	.zero		1


	//   ....[82]....
        /*0614*/ 	.word	0x00000fb0
        /*0618*/ 	.word	0x000000ff
        /*061c*/ 	.word	0x00000280
        /*0620*/ 	.short	0x0100
        /*0622*/ 	.byte	0x04
	.zero		1


	//   ....[83]....
        /*0624*/ 	.word	0x00000fc0
        /*0628*/ 	.word	0x000000ff
        /*062c*/ 	.word	0x000002a0
        /*0630*/ 	.short	0x0100
        /*0632*/ 	.byte	0x04
	.zero		1


	//   ....[84]....
        /*0634*/ 	.word	0x00000fd0
        /*0638*/ 	.word	0x000000ff
        /*063c*/ 	.word	0x00000288
        /*0640*/ 	.short	0x0100
        /*0642*/ 	.byte	0x04
	.zero		1


	//   ....[85]....
        /*0644*/ 	.word	0x00000fe0
        /*0648*/ 	.word	0x000000ff
        /*064c*/ 	.word	0x000002a8
        /*0650*/ 	.short	0x0100
        /*0652*/ 	.byte	0x04
	.zero		1


	//   ....[86]....
        /*0654*/ 	.word	0x000010d0
        /*0658*/ 	.word	0x000000ff
        /*065c*/ 	.word	0x000002b0
        /*0660*/ 	.short	0x0100
        /*0662*/ 	.byte	0x04
	.zero		1


	//   ....[87]....
        /*0664*/ 	.word	0x000010e0
        /*0668*/ 	.word	0x000000ff
        /*066c*/ 	.word	0x000002c0
        /*0670*/ 	.short	0x0100
        /*0672*/ 	.byte	0x04
	.zero		1


	//   ....[88]....
        /*0674*/ 	.word	0x000010f0
        /*0678*/ 	.word	0x000000ff
        /*067c*/ 	.word	0x000002b8
        /*0680*/ 	.short	0x0100
        /*0682*/ 	.byte	0x04
	.zero		1


	//   ....[89]....
        /*0684*/ 	.word	0x00001100
        /*0688*/ 	.word	0x000000ff
        /*068c*/ 	.word	0x000002c8
        /*0690*/ 	.short	0x0100
        /*0692*/ 	.byte	0x04
	.zero		1


	//   ....[90]....
        /*0694*/ 	.word	0x00001d90
        /*0698*/ 	.word	0x00000000
        /*069c*/ 	.word	0x000002c0
        /*06a0*/ 	.short	0x010a
        /*06a2*/ 	.byte	0xff
	.zero		1


	//   ....[91]....
        /*06a4*/ 	.word	0x00001db0
        /*06a8*/ 	.word	0x00000000
        /*06ac*/ 	.word	0x000002b0
        /*06b0*/ 	.short	0x0101
        /*06b2*/ 	.byte	0xff
	.zero		1


	//   ....[92]....
        /*06b4*/ 	.word	0x00001e70
        /*06b8*/ 	.word	0x000000ff
        /*06bc*/ 	.word	0x00000110
        /*06c0*/ 	.short	0x010a
        /*06c2*/ 	.byte	0x04
	.zero		1


	//   ....[93]....
        /*06c4*/ 	.word	0x00001ef0
        /*06c8*/ 	.word	0x000000ff
        /*06cc*/ 	.word	0x00000110
        /*06d0*/ 	.short	0x010a
        /*06d2*/ 	.byte	0x21
	.zero		1


	//   ....[94]....
        /*06d4*/ 	.word	0x00002080
        /*06d8*/ 	.word	0x000000ff
        /*06dc*/ 	.word	0x00000110
        /*06e0*/ 	.short	0x010a
        /*06e2*/ 	.byte	0x08
	.zero		1


	//   ....[95]....
        /*06e4*/ 	.word	0x000021a0
        /*06e8*/ 	.word	0x000000ff
        /*06ec*/ 	.word	0x00000248
        /*06f0*/ 	.short	0x0101
        /*06f2*/ 	.byte	0x07
	.zero		1


	//   ....[96]....
        /*06f4*/ 	.word	0x000021c0
        /*06f8*/ 	.word	0x000000ff
        /*06fc*/ 	.word	0x00000110
        /*0700*/ 	.short	0x010a
        /*0702*/ 	.byte	0x04
	.zero		1


	//   ....[97]....
        /*0704*/ 	.word	0x00002240
        /*0708*/ 	.word	0x000000ff
        /*070c*/ 	.word	0x00000110
        /*0710*/ 	.short	0x010a
        /*0712*/ 	.byte	0x11
	.zero		1


	//   ....[98]....
        /*0714*/ 	.word	0x000023d0
        /*0718*/ 	.word	0x000000ff
        /*071c*/ 	.word	0x00000110
        /*0720*/ 	.short	0x010a
        /*0722*/ 	.byte	0x06
	.zero		1


	//   ....[99]....
        /*0724*/ 	.word	0x00002510
        /*0728*/ 	.word	0x00000003
        /*072c*/ 	.word	0x00000250
        /*0730*/ 	.short	0x010a
        /*0732*/ 	.byte	0xff
	.zero		1


	//   ....[100]....
        /*0734*/ 	.word	0x00002660
        /*0738*/ 	.word	0x00000000
        /*073c*/ 	.word	0x00000000
        /*0740*/ 	.short	0x0101
        /*0742*/ 	.byte	0xff
	.zero		1


	//   ....[101]....
        /*0744*/ 	.word	0x00002c00
        /*0748*/ 	.word	0x000000ff
        /*074c*/ 	.word	0x00000000
        /*0750*/ 	.short	0x010a
        /*0752*/ 	.byte	0x04
	.zero		1


	//   ....[102]....
        /*0754*/ 	.word	0x00002c90
        /*0758*/ 	.word	0x000000ff
        /*075c*/ 	.word	0x00000000
        /*0760*/ 	.short	0x010a
        /*0762*/ 	.byte	0x05
	.zero		1


	//   ....[103]....
        /*0764*/ 	.word	0x00002d20
        /*0768*/ 	.word	0x000000ff
        /*076c*/ 	.word	0x00000000
        /*0770*/ 	.short	0x010a
        /*0772*/ 	.byte	0x05
	.zero		1


	//   ....[104]....
        /*0774*/ 	.word	0x00002db0
        /*0778*/ 	.word	0x000000ff
        /*077c*/ 	.word	0x00000000
        /*0780*/ 	.short	0x010a
        /*0782*/ 	.byte	0x05
	.zero		1


	//   ....[105]....
        /*0784*/ 	.word	0x00002e40
        /*0788*/ 	.word	0x000000ff
        /*078c*/ 	.word	0x00000000
        /*0790*/ 	.short	0x010a
        /*0792*/ 	.byte	0x05
	.zero		1


	//   ....[106]....
        /*0794*/ 	.word	0x00002ed0
        /*0798*/ 	.word	0x000000ff
        /*079c*/ 	.word	0x00000000
        /*07a0*/ 	.short	0x010a
        /*07a2*/ 	.byte	0x05
	.zero		1


	//   ....[107]....
        /*07a4*/ 	.word	0x00002f60
        /*07a8*/ 	.word	0x000000ff
        /*07ac*/ 	.word	0x00000000
        /*07b0*/ 	.short	0x010a
        /*07b2*/ 	.byte	0x05
	.zero		1


	//   ....[108]....
        /*07b4*/ 	.word	0x00002ff0
        /*07b8*/ 	.word	0x000000ff
        /*07bc*/ 	.word	0x00000000
        /*07c0*/ 	.short	0x010a
        /*07c2*/ 	.byte	0x05
	.zero		1


	//   ....[109]....
        /*07c4*/ 	.word	0x00003080
        /*07c8*/ 	.word	0x000000ff
        /*07cc*/ 	.word	0x00000000
        /*07d0*/ 	.short	0x010a
        /*07d2*/ 	.byte	0x05
	.zero		1


	//   ....[110]....
        /*07d4*/ 	.word	0x00003110
        /*07d8*/ 	.word	0x000000ff
        /*07dc*/ 	.word	0x00000000
        /*07e0*/ 	.short	0x010a
        /*07e2*/ 	.byte	0x05
	.zero		1


	//   ....[111]....
        /*07e4*/ 	.word	0x000031a0
        /*07e8*/ 	.word	0x000000ff
        /*07ec*/ 	.word	0x00000000
        /*07f0*/ 	.short	0x010a
        /*07f2*/ 	.byte	0x05
	.zero		1


	//   ....[112]....
        /*07f4*/ 	.word	0x00003230
        /*07f8*/ 	.word	0x000000ff
        /*07fc*/ 	.word	0x00000000
        /*0800*/ 	.short	0x010a
        /*0802*/ 	.byte	0x05
	.zero		1


	//   ....[113]....
        /*0804*/ 	.word	0x000032c0
        /*0808*/ 	.word	0x000000ff
        /*080c*/ 	.word	0x00000000
        /*0810*/ 	.short	0x010a
        /*0812*/ 	.byte	0x05
	.zero		1


	//   ....[114]....
        /*0814*/ 	.word	0x00003350
        /*0818*/ 	.word	0x000000ff
        /*081c*/ 	.word	0x00000000
        /*0820*/ 	.short	0x010a
        /*0822*/ 	.byte	0x05
	.zero		1


	//   ....[115]....
        /*0824*/ 	.word	0x000033e0
        /*0828*/ 	.word	0x000000ff
        /*082c*/ 	.word	0x00000000
        /*0830*/ 	.short	0x010a
        /*0832*/ 	.byte	0x05
	.zero		1


	//   ....[116]....
        /*0834*/ 	.word	0x00003470
        /*0838*/ 	.word	0x000000ff
        /*083c*/ 	.word	0x00000000
        /*0840*/ 	.short	0x010a
        /*0842*/ 	.byte	0x05
	.zero		1


	//   ....[117]....
        /*0844*/ 	.word	0x00003500
        /*0848*/ 	.word	0x000000ff
        /*084c*/ 	.word	0x00000000
        /*0850*/ 	.short	0x010a
        /*0852*/ 	.byte	0x05
	.zero		1


	//   ....[118]....
        /*0854*/ 	.word	0x00003590
        /*0858*/ 	.word	0x000000ff
        /*085c*/ 	.word	0x00000000
        /*0860*/ 	.short	0x010a
        /*0862*/ 	.byte	0x05
	.zero		1


	//   ....[119]....
        /*0864*/ 	.word	0x00003620
        /*0868*/ 	.word	0x000000ff
        /*086c*/ 	.word	0x00000000
        /*0870*/ 	.short	0x010a
        /*0872*/ 	.byte	0x05
	.zero		1


	//   ....[120]....
        /*0874*/ 	.word	0x000036b0
        /*0878*/ 	.word	0x000000ff
        /*087c*/ 	.word	0x00000000
        /*0880*/ 	.short	0x010a
        /*0882*/ 	.byte	0x05
	.zero		1


	//   ....[121]....
        /*0884*/ 	.word	0x00003740
        /*0888*/ 	.word	0x000000ff
        /*088c*/ 	.word	0x00000000
        /*0890*/ 	.short	0x010a
        /*0892*/ 	.byte	0x05
	.zero		1


	//   ....[122]....
        /*0894*/ 	.word	0x000037d0
        /*0898*/ 	.word	0x000000ff
        /*089c*/ 	.word	0x00000000
        /*08a0*/ 	.short	0x010a
        /*08a2*/ 	.byte	0x05
	.zero		1


	//   ....[123]....
        /*08a4*/ 	.word	0x00003860
        /*08a8*/ 	.word	0x000000ff
        /*08ac*/ 	.word	0x00000000
        /*08b0*/ 	.short	0x010a
        /*08b2*/ 	.byte	0x05
	.zero		1


	//   ....[124]....
        /*08b4*/ 	.word	0x000038f0
        /*08b8*/ 	.word	0x000000ff
        /*08bc*/ 	.word	0x00000000
        /*08c0*/ 	.short	0x010a
        /*08c2*/ 	.byte	0x05
	.zero		1


	//   ....[125]....
        /*08c4*/ 	.word	0x00003980
        /*08c8*/ 	.word	0x000000ff
        /*08cc*/ 	.word	0x00000000
        /*08d0*/ 	.short	0x010a
        /*08d2*/ 	.byte	0x05
	.zero		1


	//   ....[126]....
        /*08d4*/ 	.word	0x00003a10
        /*08d8*/ 	.word	0x000000ff
        /*08dc*/ 	.word	0x00000000
        /*08e0*/ 	.short	0x010a
        /*08e2*/ 	.byte	0x05
	.zero		1


	//   ....[127]....
        /*08e4*/ 	.word	0x00003aa0
        /*08e8*/ 	.word	0x000000ff
        /*08ec*/ 	.word	0x00000000
        /*08f0*/ 	.short	0x010a
        /*08f2*/ 	.byte	0x05
	.zero		1


	//   ....[128]....
        /*08f4*/ 	.word	0x00003b30
        /*08f8*/ 	.word	0x000000ff
        /*08fc*/ 	.word	0x00000000
        /*0900*/ 	.short	0x010a
        /*0902*/ 	.byte	0x05
	.zero		1


	//   ....[129]....
        /*0904*/ 	.word	0x00003bc0
        /*0908*/ 	.word	0x000000ff
        /*090c*/ 	.word	0x00000000
        /*0910*/ 	.short	0x010a
        /*0912*/ 	.byte	0x05
	.zero		1


	//   ....[130]....
        /*0914*/ 	.word	0x00003c50
        /*0918*/ 	.word	0x000000ff
        /*091c*/ 	.word	0x00000000
        /*0920*/ 	.short	0x010a
        /*0922*/ 	.byte	0x05
	.zero		1


	//   ....[131]....
        /*0924*/ 	.word	0x00003ce0
        /*0928*/ 	.word	0x000000ff
        /*092c*/ 	.word	0x00000000
        /*0930*/ 	.short	0x010a
        /*0932*/ 	.byte	0x05
	.zero		1


	//   ....[132]....
        /*0934*/ 	.word	0x00003d70
        /*0938*/ 	.word	0x000000ff
        /*093c*/ 	.word	0x00000000
        /*0940*/ 	.short	0x010a
        /*0942*/ 	.byte	0x05
	.zero		1


	//   ....[133]....
        /*0944*/ 	.word	0x00003e00
        /*0948*/ 	.word	0x000000ff
        /*094c*/ 	.word	0x00000000
        /*0950*/ 	.short	0x010a
        /*0952*/ 	.byte	0x05
	.zero		1


	//   ....[134]....
        /*0954*/ 	.word	0x00003ea0
        /*0958*/ 	.word	0x00000000
        /*095c*/ 	.word	0x00000000
        /*0960*/ 	.short	0x010a
        /*0962*/ 	.byte	0xff
	.zero		1


	//   ....[135]....
        /*0964*/ 	.word	0x00003fe0
        /*0968*/ 	.word	0x00000002
        /*096c*/ 	.word	0x000002b0
        /*0970*/ 	.short	0x010a
        /*0972*/ 	.byte	0xff
	.zero		1


	//   ....[136]....
        /*0974*/ 	.word	0x00004040
        /*0978*/ 	.word	0x00000004
        /*097c*/ 	.word	0x00000000
        /*0980*/ 	.short	0x0101
        /*0982*/ 	.byte	0xff
	.zero		1


	//   ....[137]....
        /*0984*/ 	.word	0x00004060
        /*0988*/ 	.word	0x000000ff
        /*098c*/ 	.word	0x00000260
        /*0990*/ 	.short	0x010a
        /*0992*/ 	.byte	0x04
	.zero		1


	//   ....[138]....
        /*0994*/ 	.word	0x00004180
        /*0998*/ 	.word	0x00000002
        /*099c*/ 	.word	0x00000250
        /*09a0*/ 	.short	0x010a
        /*09a2*/ 	.byte	0xff
	.zero		1


	//   ....[139]....
        /*09a4*/ 	.word	0x00004290
        /*09a8*/ 	.word	0x00000002
        /*09ac*/ 	.word	0x00000000
        /*09b0*/ 	.short	0x0101
        /*09b2*/ 	.byte	0xff
	.zero		1


	//   ....[140]....
        /*09b4*/ 	.word	0x00004320
        /*09b8*/ 	.word	0x000000ff
        /*09bc*/ 	.word	0x00000260
        /*09c0*/ 	.short	0x0106
        /*09c2*/ 	.byte	0x04
	.zero		1


	//   ....[141]....
        /*09c4*/ 	.word	0x00004340
        /*09c8*/ 	.word	0x000000ff
        /*09cc*/ 	.word	0x00000260
        /*09d0*/ 	.short	0x010a
        /*09d2*/ 	.byte	0x04
	.zero		1


	//   ....[142]....
        /*09d4*/ 	.word	0x000043d0
        /*09d8*/ 	.word	0x000000ff
        /*09dc*/ 	.word	0x00000260
        /*09e0*/ 	.short	0x0106
        /*09e2*/ 	.byte	0x07
	.zero		1


	//   ....[143]....
        /*09e4*/ 	.word	0x00004410
        /*09e8*/ 	.word	0x00000000
        /*09ec*/ 	.word	0x00000260
        /*09f0*/ 	.short	0x010a
        /*09f2*/ 	.byte	0xff
	.zero		1


	//   ....[144]....
        /*09f4*/ 	.word	0x00004910
        /*09f8*/ 	.word	0x00000000
        /*09fc*/ 	.word	0x00000250
        /*0a00*/ 	.short	0x010a
        /*0a02*/ 	.byte	0xff
	.zero		1


	//   ....[145]....
        /*0a04*/ 	.word	0x00004a10
        /*0a08*/ 	.word	0x00000003
        /*0a0c*/ 	.word	0x00000000
        /*0a10*/ 	.short	0x0101
        /*0a12*/ 	.byte	0xff
	.zero		1


	//   ....[146]....
        /*0a14*/ 	.word	0x00004a20
        /*0a18*/ 	.word	0x000000ff
        /*0a1c*/ 	.word	0x00000000
        /*0a20*/ 	.short	0x010a
        /*0a22*/ 	.byte	0x04
	.zero		1


	//   ....[147]....
        /*0a24*/ 	.word	0x00004a40
        /*0a28*/ 	.word	0x000000ff
        /*0a2c*/ 	.word	0x00000290
        /*0a30*/ 	.short	0x010a
        /*0a32*/ 	.byte	0x13
	.zero		1


	//   ....[148]....
        /*0a34*/ 	.word	0x00004b80
        /*0a38*/ 	.word	0x000000ff
        /*0a3c*/ 	.word	0x00000000
        /*0a40*/ 	.short	0x010a
        /*0a42*/ 	.byte	0x06
	.zero		1


	//   ....[149]....
        /*0a44*/ 	.word	0x00004c80
        /*0a48*/ 	.word	0x000000ff
        /*0a4c*/ 	.word	0x00000000
        /*0a50*/ 	.short	0x010a
        /*0a52*/ 	.byte	0x04
	.zero		1


	//   ....[150]....
        /*0a54*/ 	.word	0x00004e60
        /*0a58*/ 	.word	0x000000ff
        /*0a5c*/ 	.word	0x00000000
        /*0a60*/ 	.short	0x010a
        /*0a62*/ 	.byte	0x04
	.zero		1


	//   ....[151]....
        /*0a64*/ 	.word	0x00004ef0
        /*0a68*/ 	.word	0x000000ff
        /*0a6c*/ 	.word	0x00000000
        /*0a70*/ 	.short	0x010a
        /*0a72*/ 	.byte	0x05
	.zero		1


	//   ....[152]....
        /*0a74*/ 	.word	0x00004f80
        /*0a78*/ 	.word	0x000000ff
        /*0a7c*/ 	.word	0x00000000
        /*0a80*/ 	.short	0x010a
        /*0a82*/ 	.byte	0x05
	.zero		1


	//   ....[153]....
        /*0a84*/ 	.word	0x00005010
        /*0a88*/ 	.word	0x000000ff
        /*0a8c*/ 	.word	0x00000000
        /*0a90*/ 	.short	0x010a
        /*0a92*/ 	.byte	0x04
	.zero		1


	//   ....[154]....
        /*0a94*/ 	.word	0x000054e0
        /*0a98*/ 	.word	0x0000000c
        /*0a9c*/ 	.word	0x00000250
        /*0aa0*/ 	.short	0x010a
        /*0aa2*/ 	.byte	0xff
	.zero		1


	//   ....[155]....
        /*0aa4*/ 	.word	0x00005650
        /*0aa8*/ 	.word	0x00000000
        /*0aac*/ 	.word	0x00000000
        /*0ab0*/ 	.short	0x0101
        /*0ab2*/ 	.byte	0xff
	.zero		1


	//   ....[156]....
        /*0ab4*/ 	.word	0x00005ae0
        /*0ab8*/ 	.word	0x000000ff
        /*0abc*/ 	.word	0x00000248
        /*0ac0*/ 	.short	0x010a
        /*0ac2*/ 	.byte	0x15
	.zero		1


	//   ....[157]....
        /*0ac4*/ 	.word	0x00005c60
        /*0ac8*/ 	.word	0x000000ff
        /*0acc*/ 	.word	0x00000230
        /*0ad0*/ 	.short	0x010a
        /*0ad2*/ 	.byte	0x15
	.zero		1


	//   ....[158]....
        /*0ad4*/ 	.word	0x00005dd0
        /*0ad8*/ 	.word	0x000000ff
        /*0adc*/ 	.word	0x00000220
        /*0ae0*/ 	.short	0x010b
        /*0ae2*/ 	.byte	0x15
	.zero		1


	//   ....[159]....
        /*0ae4*/ 	.word	0x00005de0
        /*0ae8*/ 	.word	0x000000ff
        /*0aec*/ 	.word	0x00000000
        /*0af0*/ 	.short	0x0101
        /*0af2*/ 	.byte	0x22
	.zero		1


	//   ....[160]....
        /*0af4*/ 	.word	0x00005df0
        /*0af8*/ 	.word	0x000000ff
        /*0afc*/ 	.word	0x00000238
        /*0b00*/ 	.short	0x010a
        /*0b02*/ 	.byte	0x15
	.zero		1


	//   ....[161]....
        /*0b04*/ 	.word	0x00005fd0
        /*0b08*/ 	.word	0x000000ff
        /*0b0c*/ 	.word	0x00000228
        /*0b10*/ 	.short	0x010b
        /*0b12*/ 	.byte	0x15
	.zero		1


	//   ....[162]....
        /*0b14*/ 	.word	0x00005fe0
        /*0b18*/ 	.word	0x000000ff
        /*0b1c*/ 	.word	0x00000000
        /*0b20*/ 	.short	0x0101
        /*0b22*/ 	.byte	0x21
	.zero		1


	//   ....[163]....
        /*0b24*/ 	.word	0x00006010
        /*0b28*/ 	.word	0x000000ff
        /*0b2c*/ 	.word	0x00000230
        /*0b30*/ 	.short	0x010a
        /*0b32*/ 	.byte	0x15
	.zero		1


	//   ....[164]....
        /*0b34*/ 	.word	0x00006050
        /*0b38*/ 	.word	0x00000000
        /*0b3c*/ 	.word	0x00000238
        /*0b40*/ 	.short	0x010a
        /*0b42*/ 	.byte	0xff
	.zero		1


	//   ....[165]....
        /*0b44*/ 	.word	0x00006380
        /*0b48*/ 	.word	0x00000003
        /*0b4c*/ 	.word	0x00000250
        /*0b50*/ 	.short	0x010a
        /*0b52*/ 	.byte	0xff
	.zero		1


	//   ....[166]....
        /*0b54*/ 	.word	0x00006500
        /*0b58*/ 	.word	0x00000000
        /*0b5c*/ 	.word	0x00000000
        /*0b60*/ 	.short	0x0101
        /*0b62*/ 	.byte	0xff
	.zero		1


	//   ....[167]....
        /*0b64*/ 	.word	0x00007040
        /*0b68*/ 	.word	0x00000002
        /*0b6c*/ 	.word	0x00000220
        /*0b70*/ 	.short	0x010a
        /*0b72*/ 	.byte	0xff
	.zero		1


	//   ....[168]....
        /*0b74*/ 	.word	0x000070b0
        /*0b78*/ 	.word	0x00000064
        /*0b7c*/ 	.word	0x00000270
        /*0b80*/ 	.short	0x010a
        /*0b82*/ 	.byte	0xff
	.zero		1


	//   ....[169]....
        /*0b84*/ 	.word	0x000071a0
        /*0b88*/ 	.word	0x00000002
        /*0b8c*/ 	.word	0x00000220
        /*0b90*/ 	.short	0x010a
        /*0b92*/ 	.byte	0xff
	.zero		1


	//   ....[170]....
        /*0b94*/ 	.word	0x000072b0
        /*0b98*/ 	.word	0x00000000
        /*0b9c*/ 	.word	0x00000000
        /*0ba0*/ 	.short	0x0101
        /*0ba2*/ 	.byte	0xff
	.zero		1


	//   ....[171]....
        /*0ba4*/ 	.word	0x00007330
        /*0ba8*/ 	.word	0x00000064
        /*0bac*/ 	.word	0x00000270
        /*0bb0*/ 	.short	0x010a
        /*0bb2*/ 	.byte	0xff
	.zero		1


	//   ....[172]....
        /*0bb4*/ 	.word	0x00007e80
        /*0bb8*/ 	.word	0x0000006d
        /*0bbc*/ 	.word	0x00000220
        /*0bc0*/ 	.short	0x010a
        /*0bc2*/ 	.byte	0xff
	.zero		1


	//   ....[173]....
        /*0bc4*/ 	.word	0x00007f50
        /*0bc8*/ 	.word	0x0000006d
        /*0bcc*/ 	.word	0x00000220
        /*0bd0*/ 	.short	0x010a
        /*0bd2*/ 	.byte	0xff
	.zero		1


	//   ....[174]....
        /*0bd4*/ 	.word	0x00008060
        /*0bd8*/ 	.word	0x00000000
        /*0bdc*/ 	.word	0x00000000
        /*0be0*/ 	.short	0x0101
        /*0be2*/ 	.byte	0xff
	.zero		1


	//   ....[175]....
        /*0be4*/ 	.word	0x000084f0
        /*0be8*/ 	.word	0x000000ff
        /*0bec*/ 	.word	0x00000000
        /*0bf0*/ 	.short	0x0101
        /*0bf2*/ 	.byte	0x04
	.zero		1


	//   ....[176]....
        /*0bf4*/ 	.word	0x00008d00
        /*0bf8*/ 	.word	0x00000000
        /*0bfc*/ 	.word	0x000002c0
        /*0c00*/ 	.short	0x010a
        /*0c02*/ 	.byte	0xff
	.zero		1


	//   ....[177]....
        /*0c04*/ 	.word	0x00008d60
        /*0c08*/ 	.word	0x00000000
        /*0c0c*/ 	.word	0x00000110
        /*0c10*/ 	.short	0x010a
        /*0c12*/ 	.byte	0xff
	.zero		1


	//   ....[178]....
        /*0c14*/ 	.word	0x00008dc0
        /*0c18*/ 	.word	0x00000000
        /*0c1c*/ 	.word	0x00000110
        /*0c20*/ 	.short	0x010a
        /*0c22*/ 	.byte	0xff
	.zero		1


	//   ....[179]....
        /*0c24*/ 	.word	0x00008e10
        /*0c28*/ 	.word	0x00000003
        /*0c2c*/ 	.word	0x00000250
        /*0c30*/ 	.short	0x010a
        /*0c32*/ 	.byte	0xff
	.zero		1


	//   ....[180]....
        /*0c34*/ 	.word	0x00008e70
        /*0c38*/ 	.word	0x00000000
        /*0c3c*/ 	.word	0x00000000
        /*0c40*/ 	.short	0x010a
        /*0c42*/ 	.byte	0xff
	.zero		1


	//   ....[181]....
        /*0c44*/ 	.word	0x00008ed0
        /*0c48*/ 	.word	0x00000000
        /*0c4c*/ 	.word	0x00000000
        /*0c50*/ 	.short	0x010a
        /*0c52*/ 	.byte	0xff
	.zero		1


	//   ....[182]....
        /*0c54*/ 	.word	0x00008f30
        /*0c58*/ 	.word	0x00000000
        /*0c5c*/ 	.word	0x00000000
        /*0c60*/ 	.short	0x010a
        /*0c62*/ 	.byte	0xff
	.zero		1


	//   ....[183]....
        /*0c64*/ 	.word	0x00008f90
        /*0c68*/ 	.word	0x00000000
        /*0c6c*/ 	.word	0x00000000
        /*0c70*/ 	.short	0x010a
        /*0c72*/ 	.byte	0xff
	.zero		1


	//   ....[184]....
        /*0c74*/ 	.word	0x00008ff0
        /*0c78*/ 	.word	0x00000000
        /*0c7c*/ 	.word	0x00000000
        /*0c80*/ 	.short	0x010a
        /*0c82*/ 	.byte	0xff
	.zero		1


	//   ....[185]....
        /*0c84*/ 	.word	0x00009050
        /*0c88*/ 	.word	0x00000000
        /*0c8c*/ 	.word	0x00000000
        /*0c90*/ 	.short	0x010a
        /*0c92*/ 	.byte	0xff
	.zero		1


	//   ....[186]....
        /*0c94*/ 	.word	0x000090b0
        /*0c98*/ 	.word	0x00000000
        /*0c9c*/ 	.word	0x00000000
        /*0ca0*/ 	.short	0x010a
        /*0ca2*/ 	.byte	0xff
	.zero		1


	//   ....[187]....
        /*0ca4*/ 	.word	0x00009110
        /*0ca8*/ 	.word	0x00000000
        /*0cac*/ 	.word	0x00000000
        /*0cb0*/ 	.short	0x010a
        /*0cb2*/ 	.byte	0xff
	.zero		1


	//   ....[188]....
        /*0cb4*/ 	.word	0x00009170
        /*0cb8*/ 	.word	0x00000000
        /*0cbc*/ 	.word	0x00000000
        /*0cc0*/ 	.short	0x010a
        /*0cc2*/ 	.byte	0xff
	.zero		1


	//   ....[189]....
        /*0cc4*/ 	.word	0x000091d0
        /*0cc8*/ 	.word	0x00000000
        /*0ccc*/ 	.word	0x00000000
        /*0cd0*/ 	.short	0x010a
        /*0cd2*/ 	.byte	0xff
	.zero		1


	//   ....[190]....
        /*0cd4*/ 	.word	0x00009230
        /*0cd8*/ 	.word	0x00000000
        /*0cdc*/ 	.word	0x00000000
        /*0ce0*/ 	.short	0x010a
        /*0ce2*/ 	.byte	0xff
	.zero		1


	//   ....[191]....
        /*0ce4*/ 	.word	0x00009290
        /*0ce8*/ 	.word	0x00000000
        /*0cec*/ 	.word	0x00000000
        /*0cf0*/ 	.short	0x010a
        /*0cf2*/ 	.byte	0xff
	.zero		1


	//   ....[192]....
        /*0cf4*/ 	.word	0x000092f0
        /*0cf8*/ 	.word	0x00000000
        /*0cfc*/ 	.word	0x00000000
        /*0d00*/ 	.short	0x010a
        /*0d02*/ 	.byte	0xff
	.zero		1


	//   ....[193]....
        /*0d04*/ 	.word	0x00009350
        /*0d08*/ 	.word	0x00000000
        /*0d0c*/ 	.word	0x00000000
        /*0d10*/ 	.short	0x010a
        /*0d12*/ 	.byte	0xff
	.zero		1


	//   ....[194]....
        /*0d14*/ 	.word	0x000093b0
        /*0d18*/ 	.word	0x00000000
        /*0d1c*/ 	.word	0x00000000
        /*0d20*/ 	.short	0x010a
        /*0d22*/ 	.byte	0xff
	.zero		1


	//   ....[195]....
        /*0d24*/ 	.word	0x00009410
        /*0d28*/ 	.word	0x00000000
        /*0d2c*/ 	.word	0x00000000
        /*0d30*/ 	.short	0x010a
        /*0d32*/ 	.byte	0xff
	.zero		1


	//   ....[196]....
        /*0d34*/ 	.word	0x00009470
        /*0d38*/ 	.word	0x00000000
        /*0d3c*/ 	.word	0x00000000
        /*0d40*/ 	.short	0x010a
        /*0d42*/ 	.byte	0xff
	.zero		1


	//   ....[197]....
        /*0d44*/ 	.word	0x000094d0
        /*0d48*/ 	.word	0x00000000
        /*0d4c*/ 	.word	0x00000000
        /*0d50*/ 	.short	0x010a
        /*0d52*/ 	.byte	0xff
	.zero		1


	//   ....[198]....
        /*0d54*/ 	.word	0x00009530
        /*0d58*/ 	.word	0x00000000
        /*0d5c*/ 	.word	0x00000000
        /*0d60*/ 	.short	0x010a
        /*0d62*/ 	.byte	0xff
	.zero		1


	//   ....[199]....
        /*0d64*/ 	.word	0x00009590
        /*0d68*/ 	.word	0x00000000
        /*0d6c*/ 	.word	0x00000000
        /*0d70*/ 	.short	0x010a
        /*0d72*/ 	.byte	0xff
	.zero		1


	//   ....[200]....
        /*0d74*/ 	.word	0x000095f0
        /*0d78*/ 	.word	0x00000000
        /*0d7c*/ 	.word	0x00000000
        /*0d80*/ 	.short	0x010a
        /*0d82*/ 	.byte	0xff
	.zero		1


	//   ....[201]....
        /*0d84*/ 	.word	0x00009650
        /*0d88*/ 	.word	0x00000000
        /*0d8c*/ 	.word	0x00000000
        /*0d90*/ 	.short	0x010a
        /*0d92*/ 	.byte	0xff
	.zero		1


	//   ....[202]....
        /*0d94*/ 	.word	0x000096b0
        /*0d98*/ 	.word	0x00000000
        /*0d9c*/ 	.word	0x00000000
        /*0da0*/ 	.short	0x010a
        /*0da2*/ 	.byte	0xff
	.zero		1


	//   ....[203]....
        /*0da4*/ 	.word	0x00009710
        /*0da8*/ 	.word	0x00000000
        /*0dac*/ 	.word	0x00000000
        /*0db0*/ 	.short	0x010a
        /*0db2*/ 	.byte	0xff
	.zero		1


	//   ....[204]....
        /*0db4*/ 	.word	0x00009770
        /*0db8*/ 	.word	0x00000000
        /*0dbc*/ 	.word	0x00000000
        /*0dc0*/ 	.short	0x010a
        /*0dc2*/ 	.byte	0xff
	.zero		1


	//   ....[205]....
        /*0dc4*/ 	.word	0x000097d0
        /*0dc8*/ 	.word	0x00000000
        /*0dcc*/ 	.word	0x00000000
        /*0dd0*/ 	.short	0x010a
        /*0dd2*/ 	.byte	0xff
	.zero		1


	//   ....[206]....
        /*0dd4*/ 	.word	0x00009830
        /*0dd8*/ 	.word	0x00000000
        /*0ddc*/ 	.word	0x00000000
        /*0de0*/ 	.short	0x010a
        /*0de2*/ 	.byte	0xff
	.zero		1


	//   ....[207]....
        /*0de4*/ 	.word	0x00009890
        /*0de8*/ 	.word	0x00000000
        /*0dec*/ 	.word	0x00000000
        /*0df0*/ 	.short	0x010a
        /*0df2*/ 	.byte	0xff
	.zero		1


	//   ....[208]....
        /*0df4*/ 	.word	0x000098f0
        /*0df8*/ 	.word	0x00000000
        /*0dfc*/ 	.word	0x00000000
        /*0e00*/ 	.short	0x010a
        /*0e02*/ 	.byte	0xff
	.zero		1


	//   ....[209]....
        /*0e04*/ 	.word	0x00009950
        /*0e08*/ 	.word	0x00000000
        /*0e0c*/ 	.word	0x00000000
        /*0e10*/ 	.short	0x010a
        /*0e12*/ 	.byte	0xff
	.zero		1


	//   ....[210]....
        /*0e14*/ 	.word	0x000099b0
        /*0e18*/ 	.word	0x00000000
        /*0e1c*/ 	.word	0x00000000
        /*0e20*/ 	.short	0x010a
        /*0e22*/ 	.byte	0xff
	.zero		1


	//   ....[211]....
        /*0e24*/ 	.word	0x00009a10
        /*0e28*/ 	.word	0x00000000
        /*0e2c*/ 	.word	0x00000000
        /*0e30*/ 	.short	0x010a
        /*0e32*/ 	.byte	0xff
	.zero		1


	//   ....[212]....
        /*0e34*/ 	.word	0x00009a70
        /*0e38*/ 	.word	0x00000000
        /*0e3c*/ 	.word	0x00000000
        /*0e40*/ 	.short	0x010a
        /*0e42*/ 	.byte	0xff
	.zero		1


	//   ....[213]....
        /*0e44*/ 	.word	0x00009ac0
        /*0e48*/ 	.word	0x00000002
        /*0e4c*/ 	.word	0x000002b0
        /*0e50*/ 	.short	0x010a
        /*0e52*/ 	.byte	0xff
	.zero		1


	//   ....[214]....
        /*0e54*/ 	.word	0x00009b20
        /*0e58*/ 	.word	0x00000002
        /*0e5c*/ 	.word	0x00000260
        /*0e60*/ 	.short	0x010a
        /*0e62*/ 	.byte	0xff
	.zero		1


	//   ....[215]....
        /*0e64*/ 	.word	0x00009b70
        /*0e68*/ 	.word	0x00000002
        /*0e6c*/ 	.word	0x00000250
        /*0e70*/ 	.short	0x010a
        /*0e72*/ 	.byte	0xff
	.zero		1


	//   ....[216]....
        /*0e74*/ 	.word	0x00009bd0
        /*0e78*/ 	.word	0x00000000
        /*0e7c*/ 	.word	0x00000260
        /*0e80*/ 	.short	0x010a
        /*0e82*/ 	.byte	0xff
	.zero		1


	//   ....[217]....
        /*0e84*/ 	.word	0x00009c20
        /*0e88*/ 	.word	0x00000000
        /*0e8c*/ 	.word	0x00000250
        /*0e90*/ 	.short	0x010a
        /*0e92*/ 	.byte	0xff
	.zero		1


	//   ....[218]....
        /*0e94*/ 	.word	0x00009c80
        /*0e98*/ 	.word	0x00000003
        /*0e9c*/ 	.word	0x00000290
        /*0ea0*/ 	.short	0x010a
        /*0ea2*/ 	.byte	0xff
	.zero		1


	//   ....[219]....
        /*0ea4*/ 	.word	0x00009ce0
        /*0ea8*/ 	.word	0x00000000
        /*0eac*/ 	.word	0x00000000
        /*0eb0*/ 	.short	0x010a
        /*0eb2*/ 	.byte	0xff
	.zero		1


	//   ....[220]....
        /*0eb4*/ 	.word	0x00009d40
        /*0eb8*/ 	.word	0x00000000
        /*0ebc*/ 	.word	0x00000000
        /*0ec0*/ 	.short	0x010a
        /*0ec2*/ 	.byte	0xff
	.zero		1


	//   ....[221]....
        /*0ec4*/ 	.word	0x00009da0
        /*0ec8*/ 	.word	0x00000000
        /*0ecc*/ 	.word	0x00000000
        /*0ed0*/ 	.short	0x010a
        /*0ed2*/ 	.byte	0xff
	.zero		1


	//   ....[222]....
        /*0ed4*/ 	.word	0x00009e00
        /*0ed8*/ 	.word	0x00000000
        /*0edc*/ 	.word	0x00000000
        /*0ee0*/ 	.short	0x010a
        /*0ee2*/ 	.byte	0xff
	.zero		1


	//   ....[223]....
        /*0ee4*/ 	.word	0x00009e60
        /*0ee8*/ 	.word	0x00000000
        /*0eec*/ 	.word	0x00000000
        /*0ef0*/ 	.short	0x010a
        /*0ef2*/ 	.byte	0xff
	.zero		1


	//   ....[224]....
        /*0ef4*/ 	.word	0x00009eb0
        /*0ef8*/ 	.word	0x0000000c
        /*0efc*/ 	.word	0x00000250
        /*0f00*/ 	.short	0x010a
        /*0f02*/ 	.byte	0xff
	.zero		1


	//   ....[225]....
        /*0f04*/ 	.word	0x00009f10
        /*0f08*/ 	.word	0x00000000
        /*0f0c*/ 	.word	0x00000248
        /*0f10*/ 	.short	0x010a
        /*0f12*/ 	.byte	0xff
	.zero		1


	//   ....[226]....
        /*0f14*/ 	.word	0x00009f70
        /*0f18*/ 	.word	0x00000000
        /*0f1c*/ 	.word	0x00000230
        /*0f20*/ 	.short	0x010a
        /*0f22*/ 	.byte	0xff
	.zero		1


	//   ....[227]....
        /*0f24*/ 	.word	0x00009fd0
        /*0f28*/ 	.word	0x00000000
        /*0f2c*/ 	.word	0x00000238
        /*0f30*/ 	.short	0x010a
        /*0f32*/ 	.byte	0xff
	.zero		1


	//   ....[228]....
        /*0f34*/ 	.word	0x0000a030
        /*0f38*/ 	.word	0x00000000
        /*0f3c*/ 	.word	0x00000230
        /*0f40*/ 	.short	0x010a
        /*0f42*/ 	.byte	0xff
	.zero		1


	//   ....[229]....
        /*0f44*/ 	.word	0x0000a080
        /*0f48*/ 	.word	0x00000003
        /*0f4c*/ 	.word	0x00000250
        /*0f50*/ 	.short	0x010a
        /*0f52*/ 	.byte	0xff
	.zero		1


	//   ....[230]....
        /*0f54*/ 	.word	0x0000a0d0
        /*0f58*/ 	.word	0x00000002
        /*0f5c*/ 	.word	0x00000220
        /*0f60*/ 	.short	0x010a
        /*0f62*/ 	.byte	0xff
	.zero		1


	//   ....[231]....
        /*0f64*/ 	.word	0x0000a120
        /*0f68*/ 	.word	0x00000064
        /*0f6c*/ 	.word	0x00000270
        /*0f70*/ 	.short	0x010a
        /*0f72*/ 	.byte	0xff
	.zero		1


	//   ....[232]....
        /*0f74*/ 	.word	0x0000a170
        /*0f78*/ 	.word	0x0000006d
        /*0f7c*/ 	.word	0x00000220
        /*0f80*/ 	.short	0x010a
        /*0f82*/ 	.byte	0xff
	.zero		1


	//----- nvinfo : EIATTR_NUM_MBARRIERS
	.align		4
.L_47:
        /*0f84*/ 	.byte	0x03, 0x38
        /*0f86*/ 	.short	0x005a


	//----- nvinfo : EIATTR_EXIT_INSTR_OFFSETS
	.align		4
        /*0f88*/ 	.byte	0x04, 0x1c
        /*0f8a*/ 	.short	(.L_49 - .L_48)


	//   ....[0]....
.L_48:
        /*0f8c*/ 	.word	0x00003ed0


	//   ....[1]....
        /*0f90*/ 	.word	0x000043e0


	//   ....[2]....
        /*0f94*/ 	.word	0x00004440


	//   ....[3]....
        /*0f98*/ 	.word	0x00005270


	//   ....[4]....
        /*0f9c*/ 	.word	0x00006080


	//   ....[5]....
        /*0fa0*/ 	.word	0x000060c0


	//   ....[6]....
        /*0fa4*/ 	.word	0x00008cf0


	//----- nvinfo : EIATTR_MAX_THREADS
	.align		4
.L_49:
        /*0fa8*/ 	.byte	0x04, 0x05
        /*0faa*/ 	.short	(.L_51 - .L_50)
.L_50:
        /*0fac*/ 	.word	0x00000100
        /*0fb0*/ 	.word	0x00000001
        /*0fb4*/ 	.word	0x00000001


	//----- nvinfo : EIATTR_CRS_STACK_SIZE
	.align		4
.L_51:
        /*0fb8*/ 	.byte	0x04, 0x1e
        /*0fba*/ 	.short	(.L_53 - .L_52)
.L_52:
        /*0fbc*/ 	.word	0x00000000


	//----- nvinfo : EIATTR_CBANK_PARAM_SIZE
	.align		4
.L_53:
        /*0fc0*/ 	.byte	0x03, 0x19
        /*0fc2*/ 	.short	0x0800


	//----- nvinfo : EIATTR_PARAM_CBANK
	.align		4
        /*0fc4*/ 	.byte	0x04, 0x0a
        /*0fc6*/ 	.short	(.L_55 - .L_54)
	.align		4
.L_54:
        /*0fc8*/ 	.word	index@(.nv.constant0._ZN7cutlass13device_kernelINS_4gemm6kernel13GemmUniversalIN4cute5tupleIJiiiiEEENS1_10collective13CollectiveMmaINS1_35MainloopSm100TmaUmmaWarpSpecializedILi34ELi2ELi4ENS5_IJNS4_1CILi1EEENSA_ILi8EEESB_EEEEENS5_IJNSA_ILi64EEENSA_ILi128EEENSA_ILi32EEEEEENS_12float_e5m2_tENS5_IJlSB_lEEESJ_SK_NS4_8TiledMMAINS4_8MMA_AtomIJNS4_10MMA_TraitsINS4_19SM100_MMA_F8F6F4_SSEJSJ_SJ_fSF_SG_NS4_17integral_constantINS4_4UMMA5MajorELSR_0EEESS_NSP_INSQ_7ScaleInELST_0EEESU_EEEEEENS4_6LayoutINS5_IJSB_SB_SB_EEENS5_IJNSA_ILi0EEESZ_SZ_EEEEENS5_IJNS4_10UnderscoreES12_S12_EEEEENS4_23SM90_TMA_LOAD_MULTICASTENS4_14ComposedLayoutINS4_7SwizzleILi1ELi4ELi3EEENS4_18smem_ptr_flag_bitsILi8EEENSX_INS5_IJSC_SH_EEENS5_IJSH_SB_EEEEEEEvNS4_8identityENS4_13SM90_TMA_LOADES1E_vS1F_EENS_8epilogue10collective18CollectiveEpilogueINS1I_23Sm100TmaWarpSpecializedILi2ELi2ELi32ELb0ELb0EEEJSI_NS5_IJNSX_ISF_SB_EES1N_EEESJ_SK_SJ_SK_NS1I_6fusion15FusionCallbacksIS1M_NS1P_17LinearCombinationISJ_fSJ_fLNS_15FloatRoundStyleE2EEESI_S1O_JEEENS4_5SM1004TMEM4LOAD26SM100_TMEM_LOAD_16dp32b32xES1G_NS16_INS17_ILi2ELi4ELi3EEES1A_NSX_INS5_IJSC_SF_EEENS5_IJSF_SB_EEEEEEENS4_39AutoVectorizingCopyWithAssumedAlignmentILi128EEENS4_14SM90_TMA_STOREES23_S25_S25_EEEvvEEEEvNT_6ParamsE)
        /*0fcc*/ 	.short	0x0380
        /*0fce*/ 	.short	0x0800


	//----- nvinfo : EIATTR_SW_WAR
	.align		4
.L_55:
        /*0fd0*/ 	.byte	0x04, 0x36
        /*0fd2*/ 	.short	(.L_57 - .L_56)
.L_56:
        /*0fd4*/ 	.word	0x00000008
.L_57:


//--------------------- .nv.callgraph             --------------------------
	.section	.nv.callgraph,"",@"SHT_CUDA_CALLGRAPH"
	.align	4
	.sectionentsize	8
	.align		4
        /*0000*/ 	.word	0x00000000
	.align		4
        /*0004*/ 	.word	0xffffffff
	.align		4
        /*0008*/ 	.word	index@(_ZN7cutlass13device_kernelINS_4gemm6kernel13GemmUniversalIN4cute5tupleIJiiiiEEENS1_10collective13CollectiveMmaINS1_35MainloopSm100TmaUmmaWarpSpecializedILi34ELi2ELi4ENS5_IJNS4_1CILi1EEENSA_ILi8EEESB_EEEEENS5_IJNSA_ILi64EEENSA_ILi128EEENSA_ILi32EEEEEENS_12float_e5m2_tENS5_IJlSB_lEEESJ_SK_NS4_8TiledMMAINS4_8MMA_AtomIJNS4_10MMA_TraitsINS4_19SM100_MMA_F8F6F4_SSEJSJ_SJ_fSF_SG_NS4_17integral_constantINS4_4UMMA5MajorELSR_0EEESS_NSP_INSQ_7ScaleInELST_0EEESU_EEEEEENS4_6LayoutINS5_IJSB_SB_SB_EEENS5_IJNSA_ILi0EEESZ_SZ_EEEEENS5_IJNS4_10UnderscoreES12_S12_EEEEENS4_23SM90_TMA_LOAD_MULTICASTENS4_14ComposedLayoutINS4_7SwizzleILi1ELi4ELi3EEENS4_18smem_ptr_flag_bitsILi8EEENSX_INS5_IJSC_SH_EEENS5_IJSH_SB_EEEEEEEvNS4_8identityENS4_13SM90_TMA_LOADES1E_vS1F_EENS_8epilogue10collective18CollectiveEpilogueINS1I_23Sm100TmaWarpSpecializedILi2ELi2ELi32ELb0ELb0EEEJSI_NS5_IJNSX_ISF_SB_EES1N_EEESJ_SK_SJ_SK_NS1I_6fusion15FusionCallbacksIS1M_NS1P_17LinearCombinationISJ_fSJ_fLNS_15FloatRoundStyleE2EEESI_S1O_JEEENS4_5SM1004TMEM4LOAD26SM100_TMEM_LOAD_16dp32b32xES1G_NS16_INS17_ILi2ELi4ELi3EEES1A_NSX_INS5_IJSC_SF_EEENS5_IJSF_SB_EEEEEEENS4_39AutoVectorizingCopyWithAssumedAlignmentILi128EEENS4_14SM90_TMA_STOREES23_S25_S25_EEEvvEEEEvNT_6ParamsE)
	.align		4
        /*000c*/ 	.word	index@(__assertfail)
	.align		4
        /*0010*/ 	.word	0x00000000
	.align		4
        /*0014*/ 	.word	0xfffffffe
	.align		4
        /*0018*/ 	.word	0x00000000
	.align		4
        /*001c*/ 	.word	0xfffffffd
	.align		4
        /*0020*/ 	.word	0x00000000
	.align		4
        /*0024*/ 	.word	0xfffffffc


//--------------------- .nv.constant4             --------------------------
	.section	.nv.constant4,"a",@progbits
	.align	8
	.align		8
.nv.constant4:
        /*0000*/ 	.dword	__assertfail
	.align		8
        /*0008*/ 	.dword	__unnamed_1
	.align		8
        /*0010*/ 	.dword	__unnamed_2
	.align		8
        /*0018*/ 	.dword	_ZN40_INTERNAL_b68f03ac_4_k_cu_c09f34bf_290734cuda3std3__45__cpo5beginE
	.align		8
        /*0020*/ 	.dword	_ZN40_INTERNAL_b68f03ac_4_k_cu_c09f34bf_290734cuda3std3__45__cpo3endE
	.align		8
        /*0028*/ 	.dword	_ZN40_INTERNAL_b68f03ac_4_k_cu_c09f34bf_290734cuda3std3__45__cpo6cbeginE
	.align		8
        /*0030*/ 	.dword	_ZN40_INTERNAL_b68f03ac_4_k_cu_c09f34bf_290734cuda3std3__45__cpo4cendE
	.align		8
        /*0038*/ 	.dword	_ZN40_INTERNAL_b68f03ac_4_k_cu_c09f34bf_290734cuda3std3__442_GLOBAL__N__b68f03ac_4_k_cu_c09f34bf_290736ignoreE
	.align		8
        /*0040*/ 	.dword	_ZN40_INTERNAL_b68f03ac_4_k_cu_c09f34bf_290734cuda3std3__419piecewise_constructE
	.align		8
        /*0048*/ 	.dword	_ZN40_INTERNAL_b68f03ac_4_k_cu_c09f34bf_290734cuda3std3__48in_placeE
	.align		8
        /*0050*/ 	.dword	_ZN40_INTERNAL_b68f03ac_4_k_cu_c09f34bf_290734cuda3std6ranges3__45__cpo4swapE
	.align		8
        /*0058*/ 	.dword	_ZN40_INTERNAL_b68f03ac_4_k_cu_c09f34bf_290734cuda3std6ranges3__45__cpo9iter_moveE
	.align		8
        /*0060*/ 	.dword	_ZN40_INTERNAL_b68f03ac_4_k_cu_c09f34bf_290734cute7productE
	.align		8
        /*0068*/ 	.dword	_ZN40_INTERNAL_b68f03ac_4_k_cu_c09f34bf_290734cute1_E
	.align		8
        /*0070*/ 	.dword	$str$25
	.align		8
        /*0078*/ 	.dword	$str$26
	.align		8
        /*0080*/ 	.dword	$str$27
	.align		8
        /*0088*/ 	.dword	$str$28


//--------------------- .text._ZN7cutlass13device_kernelINS_4gemm6kernel13GemmUniversalIN4cute5tupleIJiiiiEEENS1_10collective13CollectiveMmaINS1_35MainloopSm100TmaUmmaWarpSpecializedILi34ELi2ELi4ENS5_IJNS4_1CILi1EEENSA_ILi8EEESB_EEEEENS5_IJNSA_ILi64EEENSA_ILi128EEENSA_ILi32EEEEEENS_12float_e5m2_tENS5_IJlSB_lEEESJ_SK_NS4_8TiledMMAINS4_8MMA_AtomIJNS4_10MMA_TraitsINS4_19SM100_MMA_F8F6F4_SSEJSJ_SJ_fSF_SG_NS4_17integral_constantINS4_4UMMA5MajorELSR_0EEESS_NSP_INSQ_7ScaleInELST_0EEESU_EEEEEENS4_6LayoutINS5_IJSB_SB_SB_EEENS5_IJNSA_ILi0EEESZ_SZ_EEEEENS5_IJNS4_10UnderscoreES12_S12_EEEEENS4_23SM90_TMA_LOAD_MULTICASTENS4_14ComposedLayoutINS4_7SwizzleILi1ELi4ELi3EEENS4_18smem_ptr_flag_bitsILi8EEENSX_INS5_IJSC_SH_EEENS5_IJSH_SB_EEEEEEEvNS4_8identityENS4_13SM90_TMA_LOADES1E_vS1F_EENS_8epilogue10collective18CollectiveEpilogueINS1I_23Sm100TmaWarpSpecializedILi2ELi2ELi32ELb0ELb0EEEJSI_NS5_IJNSX_ISF_SB_EES1N_EEESJ_SK_SJ_SK_NS1I_6fusion15FusionCallbacksIS1M_NS1P_17LinearCombinationISJ_fSJ_fLNS_15FloatRoundStyleE2EEESI_S1O_JEEENS4_5SM1004TMEM4LOAD26SM100_TMEM_LOAD_16dp32b32xES1G_NS16_INS17_ILi2ELi4ELi3EEES1A_NSX_INS5_IJSC_SF_EEENS5_IJSF_SB_EEEEEEENS4_39AutoVectorizingCopyWithAssumedAlignmentILi128EEENS4_14SM90_TMA_STOREES23_S25_S25_EEEvvEEEEvNT_6ParamsE --------------------------
	.section	.text._ZN7cutlass13device_kernelINS_4gemm6kernel13GemmUniversalIN4cute5tupleIJiiiiEEENS1_10collective13CollectiveMmaINS1_35MainloopSm100TmaUmmaWarpSpecializedILi34ELi2ELi4ENS5_IJNS4_1CILi1EEENSA_ILi8EEESB_EEEEENS5_IJNSA_ILi64EEENSA_ILi128EEENSA_ILi32EEEEEENS_12float_e5m2_tENS5_IJlSB_lEEESJ_SK_NS4_8TiledMMAINS4_8MMA_AtomIJNS4_10MMA_TraitsINS4_19SM100_MMA_F8F6F4_SSEJSJ_SJ_fSF_SG_NS4_17integral_constantINS4_4UMMA5MajorELSR_0EEESS_NSP_INSQ_7ScaleInELST_0EEESU_EEEEEENS4_6LayoutINS5_IJSB_SB_SB_EEENS5_IJNSA_ILi0EEESZ_SZ_EEEEENS5_IJNS4_10UnderscoreES12_S12_EEEEENS4_23SM90_TMA_LOAD_MULTICASTENS4_14ComposedLayoutINS4_7SwizzleILi1ELi4ELi3EEENS4_18smem_ptr_flag_bitsILi8EEENSX_INS5_IJSC_SH_EEENS5_IJSH_SB_EEEEEEEvNS4_8identityENS4_13SM90_TMA_LOADES1E_vS1F_EENS_8epilogue10collective18CollectiveEpilogueINS1I_23Sm100TmaWarpSpecializedILi2ELi2ELi32ELb0ELb0EEEJSI_NS5_IJNSX_ISF_SB_EES1N_EEESJ_SK_SJ_SK_NS1I_6fusion15FusionCallbacksIS1M_NS1P_17LinearCombinationISJ_fSJ_fLNS_15FloatRoundStyleE2EEESI_S1O_JEEENS4_5SM1004TMEM4LOAD26SM100_TMEM_LOAD_16dp32b32xES1G_NS16_INS17_ILi2ELi4ELi3EEES1A_NSX_INS5_IJSC_SF_EEENS5_IJSF_SB_EEEEEEENS4_39AutoVectorizingCopyWithAssumedAlignmentILi128EEENS4_14SM90_TMA_STOREES23_S25_S25_EEEvvEEEEvNT_6ParamsE,"ax",@progbits
	.align	128
.text._ZN7cutlass13device_kernelINS_4gemm6kernel13GemmUniversalIN4cute5tupleIJiiiiEEENS1_10collective13CollectiveMmaINS1_35MainloopSm100TmaUmmaWarpSpecializedILi34ELi2ELi4ENS5_IJNS4_1CILi1EEENSA_ILi8EEESB_EEEEENS5_IJNSA_ILi64EEENSA_ILi128EEENSA_ILi32EEEEEENS_12float_e5m2_tENS5_IJlSB_lEEESJ_SK_NS4_8TiledMMAINS4_8MMA_AtomIJNS4_10MMA_TraitsINS4_19SM100_MMA_F8F6F4_SSEJSJ_SJ_fSF_SG_NS4_17integral_constantINS4_4UMMA5MajorELSR_0EEESS_NSP_INSQ_7ScaleInELST_0EEESU_EEEEEENS4_6LayoutINS5_IJSB_SB_SB_EEENS5_IJNSA_ILi0EEESZ_SZ_EEEEENS5_IJNS4_10UnderscoreES12_S12_EEEEENS4_23SM90_TMA_LOAD_MULTICASTENS4_14ComposedLayoutINS4_7SwizzleILi1ELi4ELi3EEENS4_18smem_ptr_flag_bitsILi8EEENSX_INS5_IJSC_SH_EEENS5_IJSH_SB_EEEEEEEvNS4_8identityENS4_13SM90_TMA_LOADES1E_vS1F_EENS_8epilogue10collective18CollectiveEpilogueINS1I_23Sm100TmaWarpSpecializedILi2ELi2ELi32ELb0ELb0EEEJSI_NS5_IJNSX_ISF_SB_EES1N_EEESJ_SK_SJ_SK_NS1I_6fusion15FusionCallbacksIS1M_NS1P_17LinearCombinationISJ_fSJ_fLNS_15FloatRoundStyleE2EEESI_S1O_JEEENS4_5SM1004TMEM4LOAD26SM100_TMEM_LOAD_16dp32b32xES1G_NS16_INS17_ILi2ELi4ELi3EEES1A_NSX_INS5_IJSC_SF_EEENS5_IJSF_SB_EEEEEEENS4_39AutoVectorizingCopyWithAssumedAlignmentILi128EEENS4_14SM90_TMA_STOREES23_S25_S25_EEEvvEEEEvNT_6ParamsE:
        .type           _ZN7cutlass13device_kernelINS_4gemm6kernel13GemmUniversalIN4cute5tupleIJiiiiEEENS1_10collective13CollectiveMmaINS1_35MainloopSm100TmaUmmaWarpSpecializedILi34ELi2ELi4ENS5_IJNS4_1CILi1EEENSA_ILi8EEESB_EEEEENS5_IJNSA_ILi64EEENSA_ILi128EEENSA_ILi32EEEEEENS_12float_e5m2_tENS5_IJlSB_lEEESJ_SK_NS4_8TiledMMAINS4_8MMA_AtomIJNS4_10MMA_TraitsINS4_19SM100_MMA_F8F6F4_SSEJSJ_SJ_fSF_SG_NS4_17integral_constantINS4_4UMMA5MajorELSR_0EEESS_NSP_INSQ_7ScaleInELST_0EEESU_EEEEEENS4_6LayoutINS5_IJSB_SB_SB_EEENS5_IJNSA_ILi0EEESZ_SZ_EEEEENS5_IJNS4_10UnderscoreES12_S12_EEEEENS4_23SM90_TMA_LOAD_MULTICASTENS4_14ComposedLayoutINS4_7SwizzleILi1ELi4ELi3EEENS4_18smem_ptr_flag_bitsILi8EEENSX_INS5_IJSC_SH_EEENS5_IJSH_SB_EEEEEEEvNS4_8identityENS4_13SM90_TMA_LOADES1E_vS1F_EENS_8epilogue10collective18CollectiveEpilogueINS1I_23Sm100TmaWarpSpecializedILi2ELi2ELi32ELb0ELb0EEEJSI_NS5_IJNSX_ISF_SB_EES1N_EEESJ_SK_SJ_SK_NS1I_6fusion15FusionCallbacksIS1M_NS1P_17LinearCombinationISJ_fSJ_fLNS_15FloatRoundStyleE2EEESI_S1O_JEEENS4_5SM1004TMEM4LOAD26SM100_TMEM_LOAD_16dp32b32xES1G_NS16_INS17_ILi2ELi4ELi3EEES1A_NSX_INS5_IJSC_SF_EEENS5_IJSF_SB_EEEEEEENS4_39AutoVectorizingCopyWithAssumedAlignmentILi128EEENS4_14SM90_TMA_STOREES23_S25_S25_EEEvvEEEEvNT_6ParamsE,@function
        .size           _ZN7cutlass13device_kernelINS_4gemm6kernel13GemmUniversalIN4cute5tupleIJiiiiEEENS1_10collective13CollectiveMmaINS1_35MainloopSm100TmaUmmaWarpSpecializedILi34ELi2ELi4ENS5_IJNS4_1CILi1EEENSA_ILi8EEESB_EEEEENS5_IJNSA_ILi64EEENSA_ILi128EEENSA_ILi32EEEEEENS_12float_e5m2_tENS5_IJlSB_lEEESJ_SK_NS4_8TiledMMAINS4_8MMA_AtomIJNS4_10MMA_TraitsINS4_19SM100_MMA_F8F6F4_SSEJSJ_SJ_fSF_SG_NS4_17integral_constantINS4_4UMMA5MajorELSR_0EEESS_NSP_INSQ_7ScaleInELST_0EEESU_EEEEEENS4_6LayoutINS5_IJSB_SB_SB_EEENS5_IJNSA_ILi0EEESZ_SZ_EEEEENS5_IJNS4_10UnderscoreES12_S12_EEEEENS4_23SM90_TMA_LOAD_MULTICASTENS4_14ComposedLayoutINS4_7SwizzleILi1ELi4ELi3EEENS4_18smem_ptr_flag_bitsILi8EEENSX_INS5_IJSC_SH_EEENS5_IJSH_SB_EEEEEEEvNS4_8identityENS4_13SM90_TMA_LOADES1E_vS1F_EENS_8epilogue10collective18CollectiveEpilogueINS1I_23Sm100TmaWarpSpecializedILi2ELi2ELi32ELb0ELb0EEEJSI_NS5_IJNSX_ISF_SB_EES1N_EEESJ_SK_SJ_SK_NS1I_6fusion15FusionCallbacksIS1M_NS1P_17LinearCombinationISJ_fSJ_fLNS_15FloatRoundStyleE2EEESI_S1O_JEEENS4_5SM1004TMEM4LOAD26SM100_TMEM_LOAD_16dp32b32xES1G_NS16_INS17_ILi2ELi4ELi3EEES1A_NSX_INS5_IJSC_SF_EEENS5_IJSF_SB_EEEEEEENS4_39AutoVectorizingCopyWithAssumedAlignmentILi128EEENS4_14SM90_TMA_STOREES23_S25_S25_EEEvvEEEEvNT_6ParamsE,(.L_x_240 - _ZN7cutlass13device_kernelINS_4gemm6kernel13GemmUniversalIN4cute5tupleIJiiiiEEENS1_10collective13CollectiveMmaINS1_35MainloopSm100TmaUmmaWarpSpecializedILi34ELi2ELi4ENS5_IJNS4_1CILi1EEENSA_ILi8EEESB_EEEEENS5_IJNSA_ILi64EEENSA_ILi128EEENSA_ILi32EEEEEENS_12float_e5m2_tENS5_IJlSB_lEEESJ_SK_NS4_8TiledMMAINS4_8MMA_AtomIJNS4_10MMA_TraitsINS4_19SM100_MMA_F8F6F4_SSEJSJ_SJ_fSF_SG_NS4_17integral_constantINS4_4UMMA5MajorELSR_0EEESS_NSP_INSQ_7ScaleInELST_0EEESU_EEEEEENS4_6LayoutINS5_IJSB_SB_SB_EEENS5_IJNSA_ILi0EEESZ_SZ_EEEEENS5_IJNS4_10UnderscoreES12_S12_EEEEENS4_23SM90_TMA_LOAD_MULTICASTENS4_14ComposedLayoutINS4_7SwizzleILi1ELi4ELi3EEENS4_18smem_ptr_flag_bitsILi8EEENSX_INS5_IJSC_SH_EEENS5_IJSH_SB_EEEEEEEvNS4_8identityENS4_13SM90_TMA_LOADES1E_vS1F_EENS_8epilogue10collective18CollectiveEpilogueINS1I_23Sm100TmaWarpSpecializedILi2ELi2ELi32ELb0ELb0EEEJSI_NS5_IJNSX_ISF_SB_EES1N_EEESJ_SK_SJ_SK_NS1I_6fusion15FusionCallbacksIS1M_NS1P_17LinearCombinationISJ_fSJ_fLNS_15FloatRoundStyleE2EEESI_S1O_JEEENS4_5SM1004TMEM4LOAD26SM100_TMEM_LOAD_16dp32b32xES1G_NS16_INS17_ILi2ELi4ELi3EEES1A_NSX_INS5_IJSC_SF_EEENS5_IJSF_SB_EEEEEEENS4_39AutoVectorizingCopyWithAssumedAlignmentILi128EEENS4_14SM90_TMA_STOREES23_S25_S25_EEEvvEEEEvNT_6ParamsE)
        .other          _ZN7cutlass13device_kernelINS_4gemm6kernel13GemmUniversalIN4cute5tupleIJiiiiEEENS1_10collective13CollectiveMmaINS1_35MainloopSm100TmaUmmaWarpSpecializedILi34ELi2ELi4ENS5_IJNS4_1CILi1EEENSA_ILi8EEESB_EEEEENS5_IJNSA_ILi64EEENSA_ILi128EEENSA_ILi32EEEEEENS_12float_e5m2_tENS5_IJlSB_lEEESJ_SK_NS4_8TiledMMAINS4_8MMA_AtomIJNS4_10MMA_TraitsINS4_19SM100_MMA_F8F6F4_SSEJSJ_SJ_fSF_SG_NS4_17integral_constantINS4_4UMMA5MajorELSR_0EEESS_NSP_INSQ_7ScaleInELST_0EEESU_EEEEEENS4_6LayoutINS5_IJSB_SB_SB_EEENS5_IJNSA_ILi0EEESZ_SZ_EEEEENS5_IJNS4_10UnderscoreES12_S12_EEEEENS4_23SM90_TMA_LOAD_MULTICASTENS4_14ComposedLayoutINS4_7SwizzleILi1ELi4ELi3EEENS4_18smem_ptr_flag_bitsILi8EEENSX_INS5_IJSC_SH_EEENS5_IJSH_SB_EEEEEEEvNS4_8identityENS4_13SM90_TMA_LOADES1E_vS1F_EENS_8epilogue10collective18CollectiveEpilogueINS1I_23Sm100TmaWarpSpecializedILi2ELi2ELi32ELb0ELb0EEEJSI_NS5_IJNSX_ISF_SB_EES1N_EEESJ_SK_SJ_SK_NS1I_6fusion15FusionCallbacksIS1M_NS1P_17LinearCombinationISJ_fSJ_fLNS_15FloatRoundStyleE2EEESI_S1O_JEEENS4_5SM1004TMEM4LOAD26SM100_TMEM_LOAD_16dp32b32xES1G_NS16_INS17_ILi2ELi4ELi3EEES1A_NSX_INS5_IJSC_SF_EEENS5_IJSF_SB_EEEEEEENS4_39AutoVectorizingCopyWithAssumedAlignmentILi128EEENS4_14SM90_TMA_STOREES23_S25_S25_EEEvvEEEEvNT_6ParamsE,@"STO_CUDA_ENTRY STV_DEFAULT"
_ZN7cutlass13device_kernelINS_4gemm6kernel13GemmUniversalIN4cute5tupleIJiiiiEEENS1_10collective13CollectiveMmaINS1_35MainloopSm100TmaUmmaWarpSpecializedILi34ELi2ELi4ENS5_IJNS4_1CILi1EEENSA_ILi8EEESB_EEEEENS5_IJNSA_ILi64EEENSA_ILi128EEENSA_ILi32EEEEEENS_12float_e5m2_tENS5_IJlSB_lEEESJ_SK_NS4_8TiledMMAINS4_8MMA_AtomIJNS4_10MMA_TraitsINS4_19SM100_MMA_F8F6F4_SSEJSJ_SJ_fSF_SG_NS4_17integral_constantINS4_4UMMA5MajorELSR_0EEESS_NSP_INSQ_7ScaleInELST_0EEESU_EEEEEENS4_6LayoutINS5_IJSB_SB_SB_EEENS5_IJNSA_ILi0EEESZ_SZ_EEEEENS5_IJNS4_10UnderscoreES12_S12_EEEEENS4_23SM90_TMA_LOAD_MULTICASTENS4_14ComposedLayoutINS4_7SwizzleILi1ELi4ELi3EEENS4_18smem_ptr_flag_bitsILi8EEENSX_INS5_IJSC_SH_EEENS5_IJSH_SB_EEEEEEEvNS4_8identityENS4_13SM90_TMA_LOADES1E_vS1F_EENS_8epilogue10collective18CollectiveEpilogueINS1I_23Sm100TmaWarpSpecializedILi2ELi2ELi32ELb0ELb0EEEJSI_NS5_IJNSX_ISF_SB_EES1N_EEESJ_SK_SJ_SK_NS1I_6fusion15FusionCallbacksIS1M_NS1P_17LinearCombinationISJ_fSJ_fLNS_15FloatRoundStyleE2EEESI_S1O_JEEENS4_5SM1004TMEM4LOAD26SM100_TMEM_LOAD_16dp32b32xES1G_NS16_INS17_ILi2ELi4ELi3EEES1A_NSX_INS5_IJSC_SF_EEENS5_IJSF_SB_EEEEEEENS4_39AutoVectorizingCopyWithAssumedAlignmentILi128EEENS4_14SM90_TMA_STOREES23_S25_S25_EEEvvEEEEvNT_6ParamsE:
[----:B------:R-:W1:Y:S01]  /*0000*/  LDC R1, c[0x0][0x37c] ;  /* 0x0000df00ff017b82 */ /* 0x000e620000000800 */
[----:B------:R-:W2:Y:S01]  /*0010*/  S2R R93, SR_TID.X ;  /* 0x00000000005d7919 */ /* 0x000ea20000002100 */
[----:B------:R-:W3:Y:S01]  /*0020*/  LDCU.64 UR8, c[0x0][0x890] ;  /* 0x00011200ff0877ac */ /* 0x000ee20008000a00 */
[----:B------:R-:W-:Y:S02]  /*0030*/  PRMT R84, RZ, 0x7610, R84 ;  /* 0x00007610ff547816 */ /* 0x000fe40000000054 */
[----:B------:R-:W-:Y:S01]  /*0040*/  ELECT P3, URZ, PT ;  /* 0x0000000000ff782f */ /* 0x000fe20003860000 */
[----:B---3--:R-:W-:-:S04]  /*0050*/  UISETP.NE.U32.AND UP0, UPT, UR8, URZ, UPT ;  /* 0x000000ff0800728c */ /* 0x008fc8000bf05070 */
[----:B------:R-:W-:Y:S01]  /*0060*/  UISETP.NE.AND.EX UP0, UPT, UR9, URZ, UPT, UP0 ;  /* 0x000000ff0900728c */ /* 0x000fe2000bf05300 */
[----:B--2---:R-:W-:-:S05]  /*0070*/  SHF.R.U32.HI R85, RZ, 0x5, R93 ;  /* 0x00000005ff557819 */ /* 0x004fca000001165d */
[----:B------:R-:W2:Y:S02]  /*0080*/  SHFL.IDX PT, R0, R85, RZ, 0x1f ;  /* 0x00001fff55007589 */ /* 0x000ea400000e0000 */
[----:B--2---:R-:W-:Y:S01]  /*0090*/  R2UR UR17, R0 ;  /* 0x00000000001172ca */ /* 0x004fe200000e0000 */
[----:B-1----:R-:W-:-:S14]  /*00a0*/  BRA.U UP0, `(.L_x_0) ;  /* 0x0000000100307547 */ /* 0x002fdc000b800000 */
[----:B------:R-:W1:Y:S02]  /*00b0*/  LDCU.64 UR4, c[0x0][0x888] ;  /* 0x00011100ff0477ac */ /* 0x000e640008000a00 */
[----:B-1----:R-:W-:-:S04]  /*00c0*/  UISETP.NE.U32.AND UP0, UPT, UR4, URZ, UPT ;  /* 0x000000ff0400728c */ /* 0x002fc8000bf05070 */
[----:B------:R-:W-:-:S09]  /*00d0*/  UISETP.NE.AND.EX UP0, UPT, UR5, URZ, UPT, UP0 ;  /* 0x000000ff0500728c */ /* 0x000fd2000bf05300 */
[----:B------:R-:W-:Y:S05]  /*00e0*/  BRA.U !UP0, `(.L_x_1) ;  /* 0x0000000108147547 */ /* 0x000fea000b800000 */
[----:B------:R-:W1:Y:S01]  /*00f0*/  LDC.64 R2, c[0x0][0x888] ;  /* 0x00022200ff027b82 */ /* 0x000e620000000a00 */
[----:B------:R-:W1:Y:S02]  /*0100*/  LDCU.64 UR4, c[0x0][0x358] ;  /* 0x00006b00ff0477ac */ /* 0x000e640008000a00 */
[----:B-1----:R1:W5:Y:S01]  /*0110*/  LDG.E R41, desc[UR4][R2.64] ;  /* 0x0000000402297981 */ /* 0x002362000c1e1900 */
[----:B------:R-:W-:Y:S01]  /*0120*/  HFMA2 R84, -RZ, RZ, 0, 5.9604644775390625e-08 ;  /* 0x00000001ff547431 */ /* 0x000fe200000001ff */
[----:B------:R-:W-:Y:S05]  /*0130*/  BRA `(.L_x_0) ;  /* 0x00000000000c7947 */ /* 0x000fea0003800000 */
.L_x_1:
[----:B------:R-:W1:Y:S01]  /*0140*/  LDCU UR4, c[0x0][0x880] ;  /* 0x00011000ff0477ac */ /* 0x000e620008000800 */
[----:B------:R-:W-:Y:S01]  /*0150*/  HFMA2 R84, -RZ, RZ, 0, 5.9604644775390625e-08 ;  /* 0x00000001ff547431 */ /* 0x000fe200000001ff */
[----:B-1----:R-:W-:-:S07]  /*0160*/  MOV R41, UR4 ;  /* 0x0000000400297c02 */ /* 0x002fce0008000f00 */
.L_x_0:
[----:B------:R-:W2:Y:S02]  /*0170*/  LDCU.64 UR4, c[0x0][0x8b0] ;  /* 0x00011600ff0477ac */ /* 0x000ea40008000a00 */
[----:B--2---:R-:W-:-:S04]  /*0180*/  UISETP.NE.U32.AND UP0, UPT, UR4, URZ, UPT ;  /* 0x000000ff0400728c */ /* 0x004fc8000bf05070 */
[----:B------:R-:W-:-:S09]  /*0190*/  UISETP.NE.AND.EX UP0, UPT, UR5, URZ, UPT, UP0 ;  /* 0x000000ff0500728c */ /* 0x000fd2000bf05300 */
[----:B------:R-:W-:Y:S05]  /*01a0*/  BRA.U UP0, `(.L_x_2) ;  /* 0x0000000100287547 */ /* 0x000fea000b800000 */
[----:B------:R-:W2:Y:S02]  /*01b0*/  LDCU.64 UR4, c[0x0][0x8a8] ;  /* 0x00011500ff0477ac */ /* 0x000ea40008000a00 */
[----:B--2---:R-:W-:-:S04]  /*01c0*/  UISETP.NE.U32.AND UP0, UPT, UR4, URZ, UPT ;  /* 0x000000ff0400728c */ /* 0x004fc8000bf05070 */
[----:B------:R-:W-:-:S09]  /*01d0*/  UISETP.NE.AND.EX UP0, UPT, UR5, URZ, UPT, UP0 ;  /* 0x000000ff0500728c */ /* 0x000fd2000bf05300 */
[----:B------:R-:W-:Y:S05]  /*01e0*/  BRA.U !UP0, `(.L_x_3) ;  /* 0x0000000108107547 */ /* 0x000fea000b800000 */
[----:B------:R-:W2:Y:S01]  /*01f0*/  LDC.64 R38, c[0x0][0x8a8] ;  /* 0x00022a00ff267b82 */ /* 0x000ea20000000a00 */
[----:B------:R-:W2:Y:S02]  /*0200*/  LDCU.64 UR4, c[0x0][0x358] ;  /* 0x00006b00ff0477ac */ /* 0x000ea40008000a00 */
[----:B--2---:R2:W5:Y:S01]  /*0210*/  LDG.E R38, desc[UR4][R38.64] ;  /* 0x0000000426267981 */ /* 0x004562000c1e1900 */
[----:B------:R-:W-:Y:S05]  /*0220*/  BRA `(.L_x_2) ;  /* 0x0000000000087947 */ /* 0x000fea0003800000 */
.L_x_3:
[----:B------:R-:W2:Y:S02]  /*0230*/  LDCU UR4, c[0x0][0x8a0] ;  /* 0x00011400ff0477ac */ /* 0x000ea40008000800 */
[----:B--2---:R-:W-:Y:S02]  /*0240*/  MOV R38, UR4 ;  /* 0x0000000400267c02 */ /* 0x004fe40008000f00 */
.L_x_2:
[----:B------:R-:W-:Y:S01]  /*0250*/  IMAD.U32 R0, RZ, RZ, UR17 ;  /* 0x00000011ff007e24 */ /* 0x000fe2000f8e00ff */
[----:B------:R-:W-:Y:S04]  /*0260*/  BSSY.RECONVERGENT B0, `(.L_x_4) ;  /* 0x000000c000007945 */ /* 0x000fe80003800200 */
[C---:B------:R-:W-:Y:S02]  /*0270*/  ISETP.NE.OR P1, PT, R0.reuse, 0x1, !P3 ;  /* 0x000000010000780c */ /* 0x040fe40005f25670 */
[----:B------:R-:W-:-:S11]  /*0280*/  ISETP.NE.OR P0, PT, R0, 0x3, !P3 ;  /* 0x000000030000780c */ /* 0x000fd60005f05670 */
[----:B------:R-:W-:Y:S05]  /*0290*/  @P1 BRA `(.L_x_5) ;  /* 0x0000000000201947 */ /* 0x000fea0003800000 */
[----:B------:R-:W3:Y:S02]  /*02a0*/  LDCU.64 UR4, c[0x0][0x348] ;  /* 0x00006900ff0477ac */ /* 0x000ee40008000a00 */
[----:B---3--:R-:W-:Y:S02]  /*02b0*/  UIADD3 UR6, UP1, UPT, UR4, 0x80, URZ ;  /* 0x0000008004067890 */ /* 0x008fe4000ff3e0ff */
[----:B------:R-:W-:Y:S02]  /*02c0*/  UIADD3 UR4, UP0, UPT, UR4, 0x180, URZ ;  /* 0x0000018004047890 */ /* 0x000fe4000ff1e0ff */
[----:B------:R-:W-:Y:S02]  /*02d0*/  UIADD3.X UR7, UPT, UPT, URZ, UR5, URZ, UP1, !UPT ;  /* 0x00000005ff077290 */ /* 0x000fe40008ffe4ff */
[----:B------:R-:W-:-:S07]  /*02e0*/  UIADD3.X UR5, UPT, UPT, URZ, UR5, URZ, UP0, !UPT ;  /* 0x00000005ff057290 */ /* 0x000fce00087fe4ff */
[----:B------:R3:W-:Y:S02]  /*02f0*/  UTMACCTL.PF [UR6] ;  /* 0x00000000060079b9 */ /* 0x0007e40008040000 */
[----:B------:R3:W-:Y:S02]  /*0300*/  UTMACCTL.PF [UR4] ;  /* 0x00000000040079b9 */ /* 0x0007e40008040000 */
[----:B---3--:R-:W-:Y:S01]  /*0310*/  NOP ;  /* 0x0000000000007918 */ /* 0x008fe20000000000 */
.L_x_5:
[----:B------:R-:W-:Y:S05]  /*0320*/  BSYNC.RECONVERGENT B0 ;  /* 0x0000000000007941 */ /* 0x000fea0003800200 */
.L_x_4:
[----:B------:R-:W-:Y:S04]  /*0330*/  BSSY.RECONVERGENT B0, `(.L_x_6) ;  /* 0x000000a000007945 */ /* 0x000fe80003800200 */
        /* <DEDUP_REMOVED lines=9> */
.L_x_7:
[----:B------:R-:W-:Y:S05]  /*03d0*/  BSYNC.RECONVERGENT B0 ;  /* 0x0000000000007941 */ /* 0x000fea0003800200 */
.L_x_6:
[----:B------:R-:W3:Y:S01]  /*03e0*/  LDCU.64 UR4, c[0x0][0x888] ;  /* 0x00011100ff0477ac */ /* 0x000ee20008000a00 */
[----:B------:R-:W-:Y:S02]  /*03f0*/  UISETP.EQ.U32.AND UP1, UPT, UR8, URZ, UPT ;  /* 0x000000ff0800728c */ /* 0x000fe4000bf22070 */
[----:B------:R-:W-:Y:S02]  /*0400*/  UPLOP3.LUT UP3, UPT, UPT, UPT, UPT, 0x80, 0x8 ;  /* 0x000000000008789c */ /* 0x000fe40003f6f070 */
[----:B---3--:R-:W-:-:S04]  /*0410*/  UISETP.NE.U32.AND UP0, UPT, UR4, URZ, UPT ;  /* 0x000000ff0400728c */ /* 0x008fc8000bf05070 */
[----:B------:R-:W-:-:S04]  /*0420*/  UISETP.NE.AND.EX UP0, UPT, UR5, URZ, UPT, UP0 ;  /* 0x000000ff0500728c */ /* 0x000fc8000bf05300 */
[----:B------:R-:W-:-:S04]  /*0430*/  UISETP.EQ.OR.EX UP2, UPT, UR9, URZ, !UP0, UP1 ;  /* 0x000000ff0900728c */ /* 0x000fc8000c742710 */
[----:B------:R-:W-:-:S06]  /*0440*/  UP2UR UR4, UPR, URZ, 0x4 ;  /* 0x00000004ff047883 */ /* 0x000fcc0008000000 */
[----:B------:R-:W-:Y:S01]  /*0450*/  MOV R86, UR4 ;  /* 0x0000000400567c02 */ /* 0x000fe20008000f00 */
[----:B------:R-:W-:Y:S06]  /*0460*/  BRA.U !UP2, `(.L_x_8) ;  /* 0x000000010a207547 */ /* 0x000fec000b800000 */
[----:B------:R-:W-:Y:S01]  /*0470*/  UISETP.NE.U32.AND UP1, UPT, UR8, URZ, UPT ;  /* 0x000000ff0800728c */ /* 0x000fe2000bf25070 */
[----:B-----5:R-:W-:Y:S01]  /*0480*/  FSETP.NEU.AND P0, PT, R41, RZ, PT ;  /* 0x000000ff2900720b */ /* 0x020fe20003f0d000 */
[----:B------:R-:W-:Y:S02]  /*0490*/  USEL UR4, URZ, 0xffffffff, UP0 ;  /* 0xffffffffff047887 */ /* 0x000fe40008000000 */
[----:B------:R-:W-:-:S10]  /*04a0*/  UISETP.NE.AND.EX UP1, UPT, UR9, URZ, UPT, UP1 ;  /* 0x000000ff0900728c */ /* 0x000fd4000bf25310 */
[----:B------:R-:W-:Y:S01]  /*04b0*/  VOTEU.ANY UP0, P0 ;  /* 0x0000000000ff7886 */ /* 0x000fe20000000100 */
[----:B------:R-:W-:-:S04]  /*04c0*/  @!UP1 USEL UR4, URZ, 0xffffffff, UP0 ;  /* 0xffffffffff049887 */ /* 0x000fc80008000000 */
[----:B------:R-:W-:-:S04]  /*04d0*/  ULOP3.LUT UR4, UR4, 0x1, URZ, 0xc0, !UPT ;  /* 0x0000000104047892 */ /* 0x000fc8000f8ec0ff */
[----:B------:R-:W-:-:S11]  /*04e0*/  UISETP.NE.U32.AND UP3, UPT, UR4, 0x1, UPT ;  /* 0x000000010400788c */ /* 0x000fd6000bf65070 */
.L_x_8:
[----:B-1----:R-:W1:Y:S01]  /*04f0*/  SHFL.IDX PT, R2, R85, RZ, 0x1f ;  /* 0x00001fff55027589 */ /* 0x002e6200000e0000 */
[----:B------:R-:W-:-:S04]  /*0500*/  UISETP.NE.AND UP0, UPT, UR17, 0x2, UPT ;  /* 0x000000021100788c */ /* 0x000fc8000bf05270 */
[----:B------:R-:W-:Y:S01]  /*0510*/  USEL UR38, URZ, 0x1, UP0 ;  /* 0x00000001ff267887 */ /* 0x000fe20008000000 */
[----:B-1----:R-:W-:-:S13]  /*0520*/  ISETP.NE.AND P0, PT, R2, RZ, PT ;  /* 0x000000ff0200720c */ /* 0x002fda0003f05270 */
[----:B------:R-:W-:Y:S05]  /*0530*/  @P0 BRA `(.L_x_9) ;  /* 0x0000000400540947 */ /* 0x000fea0003800000 */
[----:B------:R-:W-:Y:S01]  /*0540*/  ELECT P0, URZ, PT ;  /* 0x0000000000ff782f */ /* 0x000fe20003800000 */
[----:B------:R-:W-:-:S12]  /*0550*/  BSSY.RECONVERGENT B0, `(.L_x_9) ;  /* 0x0000053000007945 */ /* 0x000fd80003800200 */
[----:B------:R-:W-:Y:S05]  /*0560*/  @!P0 BRA `(.L_x_10) ;  /* 0x0000000400448947 */ /* 0x000fea0003800000 */
[----:B------:R-:W1:Y:S01]  /*0570*/  S2UR UR4, SR_CgaCtaId ;  /* 0x00000000000479c3 */ /* 0x000e620000008800 */
[----:B------:R-:W-:Y:S01]  /*0580*/  UMOV UR5, 0x400 ;  /* 0x0000040000057882 */ /* 0x000fe20000000000 */
[----:B------:R-:W-:Y:S01]  /*0590*/  UMOV UR8, 0x1 ;  /* 0x0000000100087882 */ /* 0x000fe20000000000 */
[----:B------:R-:W-:Y:S01]  /*05a0*/  UMOV UR6, 0x8 ;  /* 0x0000000800067882 */ /* 0x000fe20000000000 */
[----:B------:R-:W-:-:S04]  /*05b0*/  UIADD3 UR8, UPT, UPT, -UR8, 0x100000, URZ ;  /* 0x0010000008087890 */ /* 0x000fc8000fffe1ff */
[----:B------:R-:W-:Y:S02]  /*05c0*/  USHF.L.U32 UR9, UR8, 0xb, URZ ;  /* 0x0000000b08097899 */ /* 0x000fe400080006ff */
[----:B------:R-:W-:Y:S02]  /*05d0*/  USHF.L.U32 UR8, UR8, 0x1, URZ ;  /* 0x0000000108087899 */ /* 0x000fe400080006ff */
[----:B------:R-:W-:-:S04]  /*05e0*/  UIADD3 UR6, UPT, UPT, -UR6, 0x100000, URZ ;  /* 0x0010000006067890 */ /* 0x000fc8000fffe1ff */
[----:B------:R-:W-:Y:S02]  /*05f0*/  USHF.L.U32 UR7, UR6, 0xb, URZ ;  /* 0x0000000b06077899 */ /* 0x000fe400080006ff */
[----:B------:R-:W-:Y:S02]  /*0600*/  USHF.L.U32 UR6, UR6, 0x1, URZ ;  /* 0x0000000106067899 */ /* 0x000fe400080006ff */
[----:B-1----:R-:W-:Y:S01]  /*0610*/  ULEA UR4, UR4, UR5, 0x18 ;  /* 0x0000000504047291 */ /* 0x002fe2000f8ec0ff */
[----:B------:R-:W1:Y:S11]  /*0620*/  FENCE.VIEW.ASYNC.S ;  /* 0x00000000000073c6 */ /* 0x000e760000000000 */
[----:B-1----:R1:W3:Y:S01]  /*0630*/  SYNCS.EXCH.64 URZ, [UR4], UR8 ;  /* 0x0000000804ff75b2 */ /* 0x0022e20008000100 */
[----:B------:R1:W4:Y:S01]  /*0640*/  SYNCS.EXCH.64 URZ, [UR4+0x110], UR6 ;  /* 0x0001100604ff75b2 */ /* 0x0003220008000100 */
[----:B------:R1:W1:Y:S01]  /*0650*/  SYNCS.EXCH.64 URZ, [UR4+0x8], UR8 ;  /* 0x0000080804ff75b2 */ /* 0x0002620008000100 */
        /* <DEDUP_REMOVED lines=65> */
[----:B---34-:R-:W-:Y:S01]  /*0a70*/  NOP ;  /* 0x0000000000007918 */ /* 0x018fe20000000000 */
.L_x_10:
[----:B-1----:R-:W-:Y:S05]  /*0a80*/  BSYNC.RECONVERGENT B0 ;  /* 0x0000000000007941 */ /* 0x002fea0003800200 */
.L_x_9:
[----:B------:R-:W1:Y:S01]  /*0a90*/  SHFL.IDX PT, R2, R85, RZ, 0x1f ;  /* 0x00001fff55027589 */ /* 0x000e6200000e0000 */
[----:B------:R-:W-:Y:S01]  /*0aa0*/  NOP ;  /* 0x0000000000007918 */ /* 0x000fe20000000000 */
[----:B-1----:R-:W-:-:S13]  /*0ab0*/  ISETP.NE.AND P0, PT, R2, 0x1, PT ;  /* 0x000000010200780c */ /* 0x002fda0003f05270 */
[----:B------:R-:W-:Y:S05]  /*0ac0*/  @P0 BRA `(.L_x_11) ;  /* 0x0000000000480947 */ /* 0x000fea0003800000 */
        /* <DEDUP_REMOVED lines=9> */
[----:B------:R-:W-:Y:S01]  /*0b60*/  USHF.L.U32 UR6, UR6, 0x1, URZ ;  /* 0x0000000106067899 */ /* 0x000fe200080006ff */
[----:B------:R-:W-:Y:S01]  /*0b70*/  ELECT P0, URZ, PT ;  /* 0x0000000000ff782f */ /* 0x000fe20003800000 */
[----:B-1----:R-:W-:Y:S01]  /*0b80*/  ULEA UR4, UR4, UR5, 0x18 ;  /* 0x0000000504047291 */ /* 0x002fe2000f8ec0ff */
[----:B------:R-:W1:Y:S11]  /*0b90*/  FENCE.VIEW.ASYNC.S ;  /* 0x00000000000073c6 */ /* 0x000e760000000000 */
[----:B-1----:R1:W3:Y:S01]  /*0ba0*/  SYNCS.EXCH.64 URZ, [UR4+0x220], UR8 ;  /* 0x0002200804ff75b2 */ /* 0x0022e20008000100 */
[----:B------:R1:W4:Y:S01]  /*0bb0*/  SYNCS.EXCH.64 URZ, [UR4+0x230], UR6 ;  /* 0x0002300604ff75b2 */ /* 0x0003220008000100 */
[----:B------:R1:W1:Y:S01]  /*0bc0*/  SYNCS.EXCH.64 URZ, [UR4+0x228], UR8 ;  /* 0x0002280804ff75b2 */ /* 0x0002620008000100 */
[----:B------:R1:W1:Y:S01]  /*0bd0*/  SYNCS.EXCH.64 URZ, [UR4+0x238], UR6 ;  /* 0x0002380604ff75b2 */ /* 0x0002620008000100 */
[----:B------:R-:W-:Y:S01]  /*0be0*/  NOP ;  /* 0x0000000000007918 */ /* 0x000fe20000000000 */
.L_x_11:
[----:B------:R-:W2:Y:S01]  /*0bf0*/  SHFL.IDX PT, R2, R85, RZ, 0x1f ;  /* 0x00001fff55027589 */ /* 0x000ea200000e0000 */
[----:B------:R-:W-:Y:S01]  /*0c00*/  NOP ;  /* 0x0000000000007918 */ /* 0x000fe20000000000 */
[----:B--2---:R-:W-:-:S13]  /*0c10*/  ISETP.NE.AND P0, PT, R2, 0x3, PT ;  /* 0x000000030200780c */ /* 0x004fda0003f05270 */
[----:B------:R-:W-:Y:S05]  /*0c20*/  @P0 BRA `(.L_x_12) ;  /* 0x0000000000300947 */ /* 0x000fea0003800000 */
[----:B-1----:R-:W1:Y:S01]  /*0c30*/  S2UR UR6, SR_CgaCtaId ;  /* 0x00000000000679c3 */ /* 0x002e620000008800 */
[----:B------:R-:W-:Y:S01]  /*0c40*/  UMOV UR4, 0x400 ;  /* 0x0000040000047882 */ /* 0x000fe20000000000 */
[----:B------:R-:W-:Y:S01]  /*0c50*/  UMOV UR5, 0x20 ;  /* 0x0000002000057882 */ /* 0x000fe20000000000 */
[----:B------:R-:W-:Y:S01]  /*0c60*/  ELECT P0, URZ, PT ;  /* 0x0000000000ff782f */ /* 0x000fe20003800000 */
[----:B-1----:R-:W-:Y:S02]  /*0c70*/  ULEA UR6, UR6, UR4, 0x18 ;  /* 0x0000000406067291 */ /* 0x002fe4000f8ec0ff */
[----:B------:R-:W-:-:S04]  /*0c80*/  UIADD3 UR4, UPT, UPT, -UR5, 0x100000, URZ ;  /* 0x0010000005047890 */ /* 0x000fc8000fffe1ff */
[----:B------:R-:W-:Y:S02]  /*0c90*/  USHF.L.U32 UR5, UR4, 0xb, URZ ;  /* 0x0000000b04057899 */ /* 0x000fe400080006ff */
[----:B------:R-:W-:Y:S01]  /*0ca0*/  USHF.L.U32 UR4, UR4, 0x1, URZ ;  /* 0x0000000104047899 */ /* 0x000fe200080006ff */
[----:B------:R-:W1:Y:S11]  /*0cb0*/  FENCE.VIEW.ASYNC.S ;  /* 0x00000000000073c6 */ /* 0x000e760000000000 */
[----:B-1----:R2:W1:Y:S01]  /*0cc0*/  SYNCS.EXCH.64 URZ, [UR6+0x240], UR4 ;  /* 0x0002400406ff75b2 */ /* 0x0024620008000100 */
[----:B------:R2:W1:Y:S02]  /*0cd0*/  SYNCS.EXCH.64 URZ, [UR6+0x248], UR4 ;  /* 0x0002480406ff75b2 */ /* 0x0004640008000100 */
[----:B--2---:R-:W-:Y:S01]  /*0ce0*/  NOP ;  /* 0x0000000000007918 */ /* 0x004fe20000000000 */
.L_x_12:
[----:B------:R-:W2:Y:S01]  /*0cf0*/  SHFL.IDX PT, R2, R85, RZ, 0x1f ;  /* 0x00001fff55027589 */ /* 0x000ea200000e0000 */
[----:B------:R-:W-:Y:S01]  /*0d00*/  NOP ;  /* 0x0000000000007918 */ /* 0x000fe20000000000 */
[----:B--2---:R-:W-:-:S13]  /*0d10*/  ISETP.NE.AND P0, PT, R2, 0x4, PT ;  /* 0x000000040200780c */ /* 0x004fda0003f05270 */
[----:B------:R-:W-:Y:S05]  /*0d20*/  @P0 BRA `(.L_x_13) ;  /* 0x00000000004c0947 */ /* 0x000fea0003800000 */
[----:B-1----:R-:W1:Y:S01]  /*0d30*/  S2UR UR6, SR_CgaCtaId ;  /* 0x00000000000679c3 */ /* 0x002e620000008800 */
[----:B------:R-:W-:Y:S01]  /*0d40*/  UMOV UR4, 0x720 ;  /* 0x0000072000047882 */ /* 0x000fe20000000000 */
[----:B------:R-:W-:Y:S01]  /*0d50*/  UMOV UR5, 0x400 ;  /* 0x0000040000057882 */ /* 0x000fe20000000000 */
[----:B------:R-:W-:Y:S01]  /*0d60*/  USEL UR4, UR4, 0x620, UP3 ;  /* 0x0000062004047887 */ /* 0x000fe20009800000 */
[----:B------:R-:W-:Y:S01]  /*0d70*/  UMOV UR8, 0x1 ;  /* 0x0000000100087882 */ /* 0x000fe20000000000 */
[----:B------:R-:W-:Y:S01]  /*0d80*/  ELECT P0, URZ, PT ;  /* 0x0000000000ff782f */ /* 0x000fe20003800000 */
[----:B------:R-:W-:-:S04]  /*0d90*/  UIADD3 UR8, UPT, UPT, -UR8, 0x100000, URZ ;  /* 0x0010000008087890 */ /* 0x000fc8000fffe1ff */
[----:B------:R-:W-:Y:S02]  /*0da0*/  USHF.L.U32 UR9, UR8, 0xb, URZ ;  /* 0x0000000b08097899 */ /* 0x000fe400080006ff */
[----:B------:R-:W-:Y:S02]  /*0db0*/  USHF.L.U32 UR8, UR8, 0x1, URZ ;  /* 0x0000000108087899 */ /* 0x000fe400080006ff */
[----:B-1----:R-:W-:Y:S02]  /*0dc0*/  ULEA UR6, UR6, UR5, 0x18 ;  /* 0x0000000506067291 */ /* 0x002fe4000f8ec0ff */
[----:B------:R-:W-:-:S04]  /*0dd0*/  UIADD3 UR4, UPT, UPT, -UR4, 0x100000, URZ ;  /* 0x0010000004047890 */ /* 0x000fc8000fffe1ff */
[----:B------:R-:W-:Y:S02]  /*0de0*/  USHF.L.U32 UR5, UR4, 0xb, URZ ;  /* 0x0000000b04057899 */ /* 0x000fe400080006ff */
[----:B------:R-:W-:Y:S01]  /*0df0*/  USHF.L.U32 UR4, UR4, 0x1, URZ ;  /* 0x0000000104047899 */ /* 0x000fe200080006ff */
[----:B------:R-:W1:Y:S03]  /*0e00*/  FENCE.VIEW.ASYNC.S ;  /* 0x00000000000073c6 */ /* 0x000e660000000000 */
[----:B-1----:R2:W1:Y:S08]  /*0e10*/  SYNCS.EXCH.64 URZ, [UR6+0x250], UR8 ;  /* 0x0002500806ff75b2 */ /* 0x0024700008000100 */
[----:B------:R2:W1:Y:S01]  /*0e20*/  SYNCS.EXCH.64 URZ, [UR6+0x260], UR4 ;  /* 0x0002600406ff75b2 */ /* 0x0004620008000100 */
[----:B------:R2:W1:Y:S01]  /*0e30*/  SYNCS.EXCH.64 URZ, [UR6+0x258], UR8 ;  /* 0x0002580806ff75b2 */ /* 0x0004620008000100 */
[----:B------:R2:W1:Y:S02]  /*0e40*/  SYNCS.EXCH.64 URZ, [UR6+0x268], UR4 ;  /* 0x0002680406ff75b2 */ /* 0x0004640008000100 */
[----:B--2---:R-:W-:Y:S01]  /*0e50*/  NOP ;  /* 0x0000000000007918 */ /* 0x004fe20000000000 */
.L_x_13:
[----:B------:R-:W2:Y:S01]  /*0e60*/  SHFL.IDX PT, R2, R85, RZ, 0x1f ;  /* 0x00001fff55027589 */ /* 0x000ea200000e0000 */
[----:B------:R-:W-:Y:S01]  /*0e70*/  NOP ;  /* 0x0000000000007918 */ /* 0x000fe20000000000 */
[----:B--2---:R-:W-:-:S13]  /*0e80*/  ISETP.NE.AND P0, PT, R2, 0x5, PT ;  /* 0x000000050200780c */ /* 0x004fda0003f05270 */
[----:B------:R-:W-:Y:S05]  /*0e90*/  @P0 BRA `(.L_x_14) ;  /* 0x0000000000580947 */ /* 0x000fea0003800000 */
[----:B-1----:R-:W1:Y:S01]  /*0ea0*/  S2UR UR4, SR_CgaCtaId ;  /* 0x00000000000479c3 */ /* 0x002e620000008800 */
        /* <DEDUP_REMOVED lines=12> */
[----:B-1----:R2:W1:Y:S01]  /*0f70*/  SYNCS.EXCH.64 URZ, [UR4+0x270], UR8 ;  /* 0x0002700804ff75b2 */ /* 0x0024620008000100 */
[----:B------:R2:W1:Y:S01]  /*0f80*/  SYNCS.EXCH.64 URZ, [UR4+0x290], UR6 ;  /* 0x0002900604ff75b2 */ /* 0x0004620008000100 */
[----:B------:R2:W1:Y:S01]  /*0f90*/  SYNCS.EXCH.64 URZ, [UR4+0x278], UR8 ;  /* 0x0002780804ff75b2 */ /* 0x0004620008000100 */
[----:B------:R2:W1:Y:S01]  /*0fa0*/  SYNCS.EXCH.64 URZ, [UR4+0x298], UR6 ;  /* 0x0002980604ff75b2 */ /* 0x0004620008000100 */
[----:B------:R2:W1:Y:S01]  /*0fb0*/  SYNCS.EXCH.64 URZ, [UR4+0x280], UR8 ;  /* 0x0002800804ff75b2 */ /* 0x0004620008000100 */
[----:B------:R2:W1:Y:S01]  /*0fc0*/  SYNCS.EXCH.64 URZ, [UR4+0x2a0], UR6 ;  /* 0x0002a00604ff75b2 */ /* 0x0004620008000100 */
[----:B------:R2:W1:Y:S01]  /*0fd0*/  SYNCS.EXCH.64 URZ, [UR4+0x288], UR8 ;  /* 0x0002880804ff75b2 */ /* 0x0004620008000100 */
[----:B------:R2:W1:Y:S02]  /*0fe0*/  SYNCS.EXCH.64 URZ, [UR4+0x2a8], UR6 ;  /* 0x0002a80604ff75b2 */ /* 0x0004640008000100 */
[----:B--2---:R-:W-:Y:S01]  /*0ff0*/  NOP ;  /* 0x0000000000007918 */ /* 0x004fe20000000000 */
.L_x_14:
[----:B------:R-:W2:Y:S01]  /*1000*/  SHFL.IDX PT, R2, R85, RZ, 0x1f ;  /* 0x00001fff55027589 */ /* 0x000ea200000e0000 */
[----:B------:R-:W-:Y:S01]  /*1010*/  NOP ;  /* 0x0000000000007918 */ /* 0x000fe20000000000 */
[----:B--2---:R-:W-:-:S13]  /*1020*/  ISETP.NE.AND P0, PT, R2, 0x3, PT ;  /* 0x000000030200780c */ /* 0x004fda0003f05270 */
[----:B------:R-:W-:Y:S05]  /*1030*/  @P0 BRA `(.L_x_15) ;  /* 0x0000000000380947 */ /* 0x000fea0003800000 */
[----:B------:R-:W2:Y:S01]  /*1040*/  S2UR UR5, SR_CgaCtaId ;  /* 0x00000000000579c3 */ /* 0x000ea20000008800 */
[----:B-1----:R-:W-:Y:S01]  /*1050*/  UMOV UR4, 0x400 ;  /* 0x0000040000047882 */ /* 0x002fe20000000000 */
[----:B------:R-:W-:Y:S01]  /*1060*/  UMOV UR6, 0x20 ;  /* 0x0000002000067882 */ /* 0x000fe20000000000 */
[----:B------:R-:W-:Y:S01]  /*1070*/  ELECT P0, URZ, PT ;  /* 0x0000000000ff782f */ /* 0x000fe20003800000 */
[----:B------:R-:W-:-:S04]  /*1080*/  UIADD3 UR6, UPT, UPT, -UR6, 0x100000, URZ ;  /* 0x0010000006067890 */ /* 0x000fc8000fffe1ff */
[----:B------:R-:W-:Y:S02]  /*1090*/  USHF.L.U32 UR7, UR6, 0xb, URZ ;  /* 0x0000000b06077899 */ /* 0x000fe400080006ff */
[----:B------:R-:W-:Y:S02]  /*10a0*/  USHF.L.U32 UR6, UR6, 0x1, URZ ;  /* 0x0000000106067899 */ /* 0x000fe400080006ff */
[----:B--2---:R-:W-:Y:S01]  /*10b0*/  ULEA UR4, UR5, UR4, 0x18 ;  /* 0x0000000405047291 */ /* 0x004fe2000f8ec0ff */
[----:B------:R-:W1:Y:S11]  /*10c0*/  FENCE.VIEW.ASYNC.S ;  /* 0x00000000000073c6 */ /* 0x000e760000000000 */
[----:B-1----:R2:W1:Y:S01]  /*10d0*/  SYNCS.EXCH.64 URZ, [UR4+0x2b0], UR6 ;  /* 0x0002b00604ff75b2 */ /* 0x0024620008000100 */
[----:B------:R2:W1:Y:S01]  /*10e0*/  SYNCS.EXCH.64 URZ, [UR4+0x2c0], UR6 ;  /* 0x0002c00604ff75b2 */ /* 0x0004620008000100 */
[----:B------:R2:W1:Y:S01]  /*10f0*/  SYNCS.EXCH.64 URZ, [UR4+0x2b8], UR6 ;  /* 0x0002b80604ff75b2 */ /* 0x0004620008000100 */
[----:B------:R2:W1:Y:S02]  /*1100*/  SYNCS.EXCH.64 URZ, [UR4+0x2c8], UR6 ;  /* 0x0002c80604ff75b2 */ /* 0x0004640008000100 */
[----:B--2---:R-:W-:Y:S01]  /*1110*/  NOP ;  /* 0x0000000000007918 */ /* 0x004fe20000000000 */
.L_x_15:
[----:B-1----:R-:W1:Y:S01]  /*1120*/  LDCU UR4, c[0x0][0x36c] ;  /* 0x00006d80ff0477ac */ /* 0x002e620008000800 */
[----:B------:R-:W-:Y:S01]  /*1130*/  ISETP.NE.OR P3, PT, R0, 0x2, !P3 ;  /* 0x000000020000780c */ /* 0x000fe20005f65670 */
[----:B------:R-:W-:Y:S01]  /*1140*/  NOP ;  /* 0x0000000000007918 */ /* 0x000fe20000000000 */
[----:B------:R-:W-:Y:S01]  /*1150*/  LOP3.LUT R0, R93, 0x1f, RZ, 0xc0, !PT ;  /* 0x0000001f5d007812 */ /* 0x000fe200078ec0ff */
[----:B------:R-:W-:Y:S02]  /*1160*/  UISETP.NE.AND UP4, UPT, UR17, URZ, UPT ;  /* 0x000000ff1100728c */ /* 0x000fe4000bf85270 */
[----:B-1----:R-:W-:-:S09]  /*1170*/  UISETP.EQ.U32.AND UP5, UPT, UR4, 0x1, UPT ;  /* 0x000000010400788c */ /* 0x002fd2000bfa2070 */
[----:B------:R-:W-:Y:S05]  /*1180*/  BRA.U !UP5, `(.L_x_16) ;  /* 0x000000010d087547 */ /* 0x000fea000b800000 */
[----:B---34-:R-:W-:Y:S01]  /*1190*/  UCGABAR_ARV ;  /* 0x00000000000079c7 */ /* 0x018fe20008000000 */
[----:B------:R-:W-:Y:S05]  /*11a0*/  BRA `(.L_x_17) ;  /* 0x0000000000047947 */ /* 0x000fea0003800000 */
.L_x_16:
[----:B---34-:R-:W-:Y:S01]  /*11b0*/  NOP ;  /* 0x0000000000007918 */ /* 0x018fe20000000000 */
.L_x_17:
[----:B------:R-:W1:Y:S01]  /*11c0*/  S2UR UR7, SR_CTAID.X ;  /* 0x00000000000779c3 */ /* 0x000e620000002500 */
[----:B------:R-:W-:-:S05]  /*11d0*/  CS2R.32 R3, SR_CgaSize ;  /* 0x0000000000037805 */ /* 0x000fca0000008a00 */
[----:B------:R-:W-:-:S05]  /*11e0*/  IMAD R3, R3, -0xa0, RZ ;  /* 0xffffff6003037824 */ /* 0x000fca00078e02ff */
[----:B------:R-:W-:-:S14]  /*11f0*/  R2UR UR5, R3 ;  /* 0x00000000030572ca */ /* 0x000fdc00000e0000 */
[----:B------:R-:W2:Y:S01]  /*1200*/  LDCU UR5, c[0x0][UR5+0x2b0] ;  /* 0x00005600050577ac */ /* 0x000ea20008000800 */
[----:B------:R-:W-:-:S05]  /*1210*/  CS2R.32 R3, SR_CgaSize ;  /* 0x0000000000037805 */ /* 0x000fca0000008a00 */
[----:B------:R-:W-:-:S05]  /*1220*/  IMAD R3, R3, -0xa0, RZ ;  /* 0xffffff6003037824 */ /* 0x000fca00078e02ff */
[----:B------:R-:W-:-:S14]  /*1230*/  R2UR UR4, R3 ;  /* 0x00000000030472ca */ /* 0x000fdc00000e0000 */
[----:B------:R-:W3:Y:S01]  /*1240*/  LDCU UR4, c[0x0][UR4+0x2b4] ;  /* 0x00005680040477ac */ /* 0x000ee20008000800 */
[----:B------:R-:W4:Y:S01]  /*1250*/  S2UR UR8, SR_CTAID.Y ;  /* 0x00000000000879c3 */ /* 0x000f220000002600 */
[----:B------:R-:W3:Y:S01]  /*1260*/  LDCU UR21, c[0x0][0xb24] ;  /* 0x00016480ff1577ac */ /* 0x000ee20008000800 */
[----:B------:R-:W-:-:S05]  /*1270*/  CS2R.32 R3, SR_CgaSize ;  /* 0x0000000000037805 */ /* 0x000fca0000008a00 */
[----:B------:R-:W-:-:S05]  /*1280*/  IMAD R3, R3, -0xa0, RZ ;  /* 0xffffff6003037824 */ /* 0x000fca00078e02ff */
[----:B------:R-:W-:-:S14]  /*1290*/  R2UR UR62, R3 ;  /* 0x00000000033e72ca */ /* 0x000fdc00000e0000 */
[----:B------:R-:W4:Y:S01]  /*12a0*/  LDCU UR62, c[0x0][UR62+0x2a0] ;  /* 0x000054003e3e77ac */ /* 0x000f220008000800 */
[----:B------:R-:W4:Y:S01]  /*12b0*/  S2UR UR9, SR_CgaCtaId ;  /* 0x00000000000979c3 */ /* 0x000f220000008800 */
[----:B------:R-:W-:-:S05]  /*12c0*/  CS2R.32 R3, SR_CgaSize ;  /* 0x0000000000037805 */ /* 0x000fca0000008a00 */
[----:B------:R-:W-:-:S05]  /*12d0*/  IMAD R3, R3, -0xa0, RZ ;  /* 0xffffff6003037824 */ /* 0x000fca00078e02ff */
[----:B------:R-:W-:-:S14]  /*12e0*/  R2UR UR59, R3 ;  /* 0x00000000033b72ca */ /* 0x000fdc00000e0000 */
[----:B------:R-:W4:Y:S01]  /*12f0*/  LDCU UR59, c[0x0][UR59+0x2a4] ;  /* 0x000054803b3b77ac */ /* 0x000f220008000800 */
[----:B------:R-:W4:Y:S01]  /*1300*/  LDCU UR42, c[0x0][0xb24] ;  /* 0x00016480ff2a77ac */ /* 0x000f220008000800 */
[----:B-1----:R-:W-:Y:S01]  /*1310*/  I2FP.F32.U32 R3, UR7 ;  /* 0x0000000700037c45 */ /* 0x002fe20008201000 */
[----:B------:R-:W1:Y:S01]  /*1320*/  S2UR UR36, SR_CTAID.Z ;  /* 0x00000000002479c3 */ /* 0x000e620000002700 */
[----:B------:R-:W1:Y:S03]  /*1330*/  LDCU UR27, c[0x0][0xb30] ;  /* 0x00016600ff1b77ac */ /* 0x000e660008000800 */
[----:B--2---:R-:W-:Y:S01]  /*1340*/  FMUL R3, R3, UR5 ;  /* 0x0000000503037c20 */ /* 0x004fe20008400000 */
[----:B---3--:R-:W-:Y:S01]  /*1350*/  UISETP.GE.AND UP2, UPT, UR21, 0x1, UPT ;  /* 0x000000011500788c */ /* 0x008fe2000bf46270 */
[----:B----4-:R-:W-:Y:S01]  /*1360*/  I2FP.F32.U32 R2, UR8 ;  /* 0x0000000800027c45 */ /* 0x010fe20008201000 */
[----:B------:R-:W-:Y:S01]  /*1370*/  UMOV UR16, UR7 ;  /* 0x0000000700107c82 */ /* 0x000fe20008000000 */
[----:B------:R-:W-:-:S02]  /*1380*/  UMOV UR20, UR8 ;  /* 0x0000000800147c82 */ /* 0x000fc40008000000 */
[----:B------:R-:W2:Y:S01]  /*1390*/  F2I.U32.TRUNC.NTZ R3, R3 ;  /* 0x0000000300037305 */ /* 0x000ea2000020f000 */
[----:B------:R-:W-:Y:S01]  /*13a0*/  FMUL R2, R2, UR4 ;  /* 0x0000000402027c20 */ /* 0x000fe20008400000 */
[----:B------:R-:W-:-:S06]  /*13b0*/  USHF.L.U32 UR28, UR9, 0x8, URZ ;  /* 0x00000008091c7899 */ /* 0x000fcc00080006ff */
[----:B------:R-:W3:Y:S01]  /*13c0*/  F2I.U32.TRUNC.NTZ R2, R2 ;  /* 0x0000000200027305 */ /* 0x000ee2000020f000 */
[----:B--2---:R-:W-:Y:S02]  /*13d0*/  R2UR UR4, R3 ;  /* 0x00000000030472ca */ /* 0x004fe400000e0000 */
[----:B---3--:R-:W-:Y:S02]  /*13e0*/  R2UR UR6, R2 ;  /* 0x00000000020672ca */ /* 0x008fe400000e0000 */
[----:B------:R-:W-:-:S09]  /*13f0*/  PRMT R2, RZ, 0x7610, R2 ;  /* 0x00007610ff027816 */ /* 0x000fd20000000002 */
[----:B------:R-:W-:-:S04]  /*1400*/  UIADD3 UR5, UPT, UPT, -UR4, URZ, URZ ;  /* 0x000000ff04057290 */ /* 0x000fc8000fffe1ff */
[----:B------:R-:W-:Y:S02]  /*1410*/  UIMAD UR62, UR62, UR5, UR7 ;  /* 0x000000053e3e72a4 */ /* 0x000fe4000f8e0207 */
[----:B------:R-:W-:-:S04]  /*1420*/  UIADD3 UR4, UPT, UPT, -UR6, URZ, URZ ;  /* 0x000000ff06047290 */ /* 0x000fc8000fffe1ff */
[----:B------:R-:W-:Y:S01]  /*1430*/  UIMAD UR59, UR59, UR4, UR8 ;  /* 0x000000043b3b72a4 */ /* 0x000fe2000f8e0208 */
[----:B-1----:R-:W-:Y:S11]  /*1440*/  BRA.U UP4, `(.L_x_18) ;  /* 0x0000000104787547 */ /* 0x002ff6000b800000 */
[----:B------:R-:W-:Y:S02]  /*1450*/  UISETP.NE.AND UP0, UPT, UR59, 0x1, UPT ;  /* 0x000000013b00788c */ /* 0x000fe4000bf05270 */
[----:B------:R-:W-:Y:S02]  /*1460*/  UISETP.NE.AND UP1, UPT, UR59, 0x2, UPT ;  /* 0x000000023b00788c */ /* 0x000fe4000bf25270 */
[----:B------:R-:W-:Y:S02]  /*1470*/  USEL UR5, URZ, 0x2, UP0 ;  /* 0x00000002ff057887 */ /* 0x000fe40008000000 */
[----:B------:R-:W-:Y:S02]  /*1480*/  UISETP.NE.AND UP0, UPT, UR59, 0x3, UPT ;  /* 0x000000033b00788c */ /* 0x000fe4000bf05270 */
[----:B------:R-:W-:Y:S02]  /*1490*/  USEL UR4, URZ, 0x4, UP1 ;  /* 0x00000004ff047887 */ /* 0x000fe40008800000 */
[----:B------:R-:W-:-:S02]  /*14a0*/  UISETP.NE.AND UP1, UPT, UR59, 0x4, UPT ;  /* 0x000000043b00788c */ /* 0x000fc4000bf25270 */
[----:B------:R-:W-:Y:S02]  /*14b0*/  USEL UR7, URZ, 0x8, UP0 ;  /* 0x00000008ff077887 */ /* 0x000fe40008000000 */
[----:B------:R-:W-:Y:S02]  /*14c0*/  UISETP.NE.AND UP0, UPT, UR59, 0x5, UPT ;  /* 0x000000053b00788c */ /* 0x000fe4000bf05270 */
[----:B------:R-:W-:Y:S02]  /*14d0*/  USEL UR6, URZ, 0x10, UP1 ;  /* 0x00000010ff067887 */ /* 0x000fe40008800000 */
[----:B------:R-:W-:Y:S02]  /*14e0*/  UISETP.NE.AND UP1, UPT, UR59, 0x6, UPT ;  /* 0x000000063b00788c */ /* 0x000fe4000bf25270 */
[----:B------:R-:W-:Y:S02]  /*14f0*/  USEL UR11, URZ, 0x20, UP0 ;  /* 0x00000020ff0b7887 */ /* 0x000fe40008000000 */
[----:B------:R-:W-:-:S02]  /*1500*/  UISETP.NE.AND UP0, UPT, UR59, 0x7, UPT ;  /* 0x000000073b00788c */ /* 0x000fc4000bf05270 */
[----:B------:R-:W-:Y:S02]  /*1510*/  USEL UR12, URZ, 0x40, UP1 ;  /* 0x00000040ff0c7887 */ /* 0x000fe40008800000 */
[----:B------:R-:W-:Y:S02]  /*1520*/  UISETP.NE.AND UP1, UPT, UR59, URZ, UPT ;  /* 0x000000ff3b00728c */ /* 0x000fe4000bf25270 */
[----:B------:R-:W-:Y:S02]  /*1530*/  USEL UR13, URZ, 0x80, UP0 ;  /* 0x00000080ff0d7887 */ /* 0x000fe40008000000 */
[----:B------:R-:W-:Y:S02]  /*1540*/  UISETP.NE.AND UP0, UPT, UR62, URZ, UPT ;  /* 0x000000ff3e00728c */ /* 0x000fe4000bf05270 */
[----:B------:R-:W-:Y:S02]  /*1550*/  UISETP.EQ.OR UP1, UPT, UR62, URZ, !UP1 ;  /* 0x000000ff3e00728c */ /* 0x000fe4000cf22670 */
[----:B------:R-:W-:-:S02]  /*1560*/  USEL UR9, UR5, 0x2, UP0 ;  /* 0x0000000205097887 */ /* 0x000fc40008000000 */
[----:B------:R-:W-:Y:S02]  /*1570*/  USEL UR4, UR4, 0x4, UP0 ;  /* 0x0000000404047887 */ /* 0x000fe40008000000 */
[----:B------:R-:W-:Y:S02]  /*1580*/  USEL UR5, URZ, 0x1, !UP1 ;  /* 0x00000001ff057887 */ /* 0x000fe4000c800000 */
[----:B------:R-:W-:Y:S02]  /*1590*/  USEL UR10, UR7, 0x8, UP0 ;  /* 0x00000008070a7887 */ /* 0x000fe40008000000 */
[----:B------:R-:W-:Y:S02]  /*15a0*/  USEL UR8, UR6, 0x10, UP0 ;  /* 0x0000001006087887 */ /* 0x000fe40008000000 */
[----:B------:R-:W-:Y:S02]  /*15b0*/  UIADD3 UR4, UPT, UPT, UR4, UR9, UR5 ;  /* 0x0000000904047290 */ /* 0x000fe4000fffe005 */
[----:B------:R-:W-:-:S02]  /*15c0*/  USEL UR7, UR11, 0x20, UP0 ;  /* 0x000000200b077887 */ /* 0x000fc40008000000 */
[----:B------:R-:W-:Y:S02]  /*15d0*/  USEL UR6, UR12, 0x40, UP0 ;  /* 0x000000400c067887 */ /* 0x000fe40008000000 */
[----:B------:R-:W-:Y:S02]  /*15e0*/  UIADD3 UR4, UPT, UPT, UR8, UR10, UR4 ;  /* 0x0000000a08047290 */ /* 0x000fe4000fffe004 */
[----:B------:R-:W-:Y:S02]  /*15f0*/  USEL UR5, UR13, 0x80, UP0 ;  /* 0x000000800d057887 */ /* 0x000fe40008000000 */
[----:B------:R-:W-:-:S04]  /*1600*/  UIADD3 UR4, UPT, UPT, UR6, UR7, UR4 ;  /* 0x0000000706047290 */ /* 0x000fc8000fffe004 */
[----:B------:R-:W-:-:S06]  /*1610*/  UIADD3 UR4, UPT, UPT, UR4, UR5, URZ ;  /* 0x0000000504047290 */ /* 0x000fcc000fffe0ff */
[----:B------:R-:W-:Y:S02]  /*1620*/  MOV R2, UR4 ;  /* 0x0000000400027c02 */ /* 0x000fe40008000f00 */
.L_x_18:
[----:B------:R-:W-:Y:S05]  /*1630*/  BRA.U !UP2, `(.L_x_19) ;  /* 0x000000010ad47547 */ /* 0x000fea000b800000 */
[----:B------:R-:W1:Y:S01]  /*1640*/  LDCU.128 UR12, c[0x0][0xb10] ;  /* 0x00016200ff0c77ac */ /* 0x000e620008000c00 */
[----:B------:R-:W2:Y:S01]  /*1650*/  LDCU UR6, c[0x0][0x370] ;  /* 0x00006e00ff0677ac */ /* 0x000ea20008000800 */
[----:B------:R-:W3:Y:S01]  /*1660*/  LDCU UR5, c[0x0][0x374] ;  /* 0x00006e80ff0577ac */ /* 0x000ee20008000800 */
[----:B------:R-:W4:Y:S01]  /*1670*/  LDCU UR26, c[0x0][0xb0c] ;  /* 0x00016180ff1a77ac */ /* 0x000f220008000800 */
[----:B------:R-:W4:Y:S01]  /*1680*/  LDCU UR4, c[0x0][0xb20] ;  /* 0x00016400ff0477ac */ /* 0x000f220008000800 */
[----:B------:R-:W4:Y:S01]  /*1690*/  LDCU.64 UR8, c[0x0][0xb28] ;  /* 0x00016500ff0877ac */ /* 0x000f220008000a00 */
[----:B-1----:R-:W-:Y:S02]  /*16a0*/  UISETP.NE.AND UP0, UPT, UR14, 0x1, UPT ;  /* 0x000000010e00788c */ /* 0x002fe4000bf05270 */
[----:B---3--:R-:W-:Y:S02]  /*16b0*/  UIMAD.WIDE.U32 UR10, UR5, UR15, URZ ;  /* 0x0000000f050a72a5 */ /* 0x008fe4000f8e00ff */
[----:B--2---:R-:W-:-:S02]  /*16c0*/  UIMAD.WIDE.U32 UR22, UR6, UR12, URZ ;  /* 0x0000000c061672a5 */ /* 0x004fc4000f8e00ff */
[----:B----4-:R-:W-:Y:S02]  /*16d0*/  UISETP.NE.AND UP1, UPT, UR26, 0x1, UPT ;  /* 0x000000011a00788c */ /* 0x010fe4000bf25270 */
[----:B------:R-:W-:Y:S01]  /*16e0*/  UISETP.NE.AND UP2, UPT, UR21, 0x1, UPT ;  /* 0x000000011500788c */ /* 0x000fe2000bf45270 */
[----:B------:R-:W-:Y:S02]  /*16f0*/  UMOV UR10, UR11 ;  /* 0x0000000b000a7c82 */ /* 0x000fe40008000000 */
[----:B------:R-:W-:Y:S01]  /*1700*/  UMOV UR22, UR23 ;  /* 0x0000001700167c82 */ /* 0x000fe20008000000 */
[----:B------:R-:W-:Y:S02]  /*1710*/  @UP0 USHF.R.U32.HI UR5, URZ, UR4, UR10 ;  /* 0x00000004ff050299 */ /* 0x000fe4000801160a */
[----:B------:R-:W-:Y:S02]  /*1720*/  UIMAD.WIDE.U32 UR24, UR20, UR15, URZ ;  /* 0x0000000f141872a5 */ /* 0x000fe4000f8e00ff */
[----:B------:R-:W-:-:S02]  /*1730*/  UIMAD.WIDE.U32 UR10, UR5, UR8, URZ ;  /* 0x00000008050a72a5 */ /* 0x000fc4000f8e00ff */
[----:B------:R-:W-:Y:S02]  /*1740*/  @UP1 USHF.R.U32.HI UR6, URZ, UR13, UR22 ;  /* 0x0000000dff061299 */ /* 0x000fe40008011616 */
[----:B------:R-:W-:Y:S02]  /*1750*/  UIMAD.WIDE.U32 UR18, UR16, UR12, URZ ;  /* 0x0000000c101272a5 */ /* 0x000fe4000f8e00ff */
[----:B------:R-:W-:Y:S01]  /*1760*/  UIMAD.WIDE.U32 UR22, UR6, UR8, URZ ;  /* 0x00000008061672a5 */ /* 0x000fe2000f8e00ff */
[----:B------:R-:W-:Y:S01]  /*1770*/  UMOV UR24, UR25 ;  /* 0x0000001900187c82 */ /* 0x000fe20008000000 */
[----:B------:R-:W-:Y:S01]  /*1780*/  UMOV UR10, UR11 ;  /* 0x0000000b000a7c82 */ /* 0x000fe20008000000 */
[----:B------:R-:W-:Y:S02]  /*1790*/  USHF.R.U32.HI UR24, URZ, UR4, UR24 ;  /* 0x00000004ff187299 */ /* 0x000fe40008011618 */
[----:B------:R-:W-:Y:S02]  /*17a0*/  @UP2 USHF.R.U32.HI UR5, URZ, UR9, UR10 ;  /* 0x00000009ff052299 */ /* 0x000fe4000801160a */
[----:B------:R-:W-:Y:S01]  /*17b0*/  UMOV UR7, UR23 ;  /* 0x0000001700077c82 */ /* 0x000fe20008000000 */
[----:B------:R-:W-:Y:S01]  /*17c0*/  UMOV UR18, UR19 ;  /* 0x0000001300127c82 */ /* 0x000fe20008000000 */
[----:B------:R-:W-:-:S02]  /*17d0*/  @UP2 USHF.R.U32.HI UR6, URZ, UR9, UR7 ;  /* 0x00000009ff062299 */ /* 0x000fc40008011607 */
[----:B------:R-:W-:Y:S02]  /*17e0*/  USHF.R.U32.HI UR13, URZ, UR13, UR18 ;  /* 0x0000000dff0d7299 */ /* 0x000fe40008011612 */
[----:B------:R-:W-:Y:S02]  /*17f0*/  USEL UR4, UR20, UR24, !UP0 ;  /* 0x0000001814047287 */ /* 0x000fe4000c000000 */
[----:B------:R-:W-:Y:S02]  /*1800*/  UIMAD UR7, UR5, UR21, URZ ;  /* 0x00000015050772a4 */ /* 0x000fe4000f8e02ff */
[----:B------:R-:W-:Y:S02]  /*1810*/  USEL UR5, UR16, UR13, !UP1 ;  /* 0x0000000d10057287 */ /* 0x000fe4000c800000 */
[----:B------:R-:W-:Y:S02]  /*1820*/  UIMAD UR12, UR6, UR21, URZ ;  /* 0x00000015060c72a4 */ /* 0x000fe4000f8e02ff */
[----:B------:R-:W-:-:S02]  /*1830*/  UISETP.GE.AND UP0, UPT, UR4, UR7, UPT ;  /* 0x000000070400728c */ /* 0x000fc4000bf06270 */
[----:B------:R-:W-:Y:S02]  /*1840*/  UIMAD.WIDE.U32 UR10, UR4, UR8, URZ ;  /* 0x00000008040a72a5 */ /* 0x000fe4000f8e00ff */
[----:B------:R-:W-:Y:S02]  /*1850*/  UISETP.GE.OR UP0, UPT, UR5, UR12, UP0 ;  /* 0x0000000c0500728c */ /* 0x000fe40008706670 */
[----:B------:R-:W-:Y:S02]  /*1860*/  UIMAD.WIDE.U32 UR12, UR5, UR8, URZ ;  /* 0x00000008050c72a5 */ /* 0x000fe4000f8e00ff */
[----:B------:R-:W-:Y:S01]  /*1870*/  UIADD3 UR10, UPT, UPT, -UR4, URZ, URZ ;  /* 0x000000ff040a7290 */ /* 0x000fe2000fffe1ff */
[----:B------:R-:W-:Y:S01]  /*1880*/  UMOV UR8, UR11 ;  /* 0x0000000b00087c82 */ /* 0x000fe20008000000 */
[----:B------:R-:W-:Y:S02]  /*1890*/  UIADD3 UR11, UPT, UPT, -UR5, URZ, URZ ;  /* 0x000000ff050b7290 */ /* 0x000fe4000fffe1ff */
[----:B------:R-:W-:-:S03]  /*18a0*/  USHF.R.U32.HI UR8, URZ, UR9, UR8 ;  /* 0x00000009ff087299 */ /* 0x000fc60008011608 */
[----:B------:R-:W-:Y:S01]  /*18b0*/  @!UP0 UMOV UR7, UR13 ;  /* 0x0000000d00078c82 */ /* 0x000fe20008000000 */
[----:B------:R-:W-:Y:S02]  /*18c0*/  UIMAD UR20, UR14, UR10, UR20 ;  /* 0x0000000a0e1472a4 */ /* 0x000fe4000f8e0214 */
[----:B------:R-:W-:Y:S02]  /*18d0*/  USEL UR8, UR4, UR8, !UP2 ;  /* 0x0000000804087287 */ /* 0x000fe4000d000000 */
[----:B------:R-:W-:Y:S02]  /*18e0*/  @!UP0 USHF.R.U32.HI UR7, URZ, UR9, UR7 ;  /* 0x00000009ff078299 */ /* 0x000fe40008011607 */
[----:B------:R-:W-:Y:S02]  /*18f0*/  UIADD3 UR9, UPT, UPT, -UR8, URZ, URZ ;  /* 0x000000ff08097290 */ /* 0x000fe4000fffe1ff */
[----:B------:R-:W-:Y:S02]  /*1900*/  @!UP0 USEL UR7, UR5, UR7, !UP2 ;  /* 0x0000000705078287 */ /* 0x000fe4000d000000 */
[----:B------:R-:W-:-:S02]  /*1910*/  UIMAD UR9, UR21, UR9, UR4 ;  /* 0x00000009150972a4 */ /* 0x000fc4000f8e0204 */
[----:B------:R-:W-:Y:S02]  /*1920*/  @!UP0 UIADD3 UR8, UPT, UPT, UR8, -UR7, URZ ;  /* 0x8000000708088290 */ /* 0x000fe4000fffe0ff */
[----:B------:R-:W-:Y:S02]  /*1930*/  @!UP0 UIMAD UR6, UR9, UR6, UR7 ;  /* 0x00000006090682a4 */ /* 0x000fe4000f8e0207 */
[----:B------:R-:W-:Y:S02]  /*1940*/  @!UP0 UIMAD UR4, UR8, UR21, UR5 ;  /* 0x00000015080482a4 */ /* 0x000fe4000f8e0205 */
[----:B------:R-:W-:Y:S02]  /*1950*/  UIMAD UR16, UR26, UR11, UR16 ;  /* 0x0000000b1a1072a4 */ /* 0x000fe4000f8e0210 */
[----:B------:R-:W-:Y:S01]  /*1960*/  UIMAD UR20, UR4, UR14, UR20 ;  /* 0x0000000e041472a4 */ /* 0x000fe2000f8e0214 */
[----:B------:R-:W-:Y:S02]  /*1970*/  @!UP0 UMOV UR5, UR6 ;  /* 0x0000000600058c82 */ /* 0x000fe40008000000 */
[----:B------:R-:W-:-:S12]  /*1980*/  UIMAD UR16, UR5, UR26, UR16 ;  /* 0x0000001a051072a4 */ /* 0x000fd8000f8e0210 */
.L_x_19:
[----:B------:R-:W-:Y:S02]  /*1990*/  UISETP.NE.AND UP1, UPT, UR27, 0x1, UPT ;  /* 0x000000011b00788c */ /* 0x000fe4000bf25270 */
[----:B------:R-:W-:Y:S02]  /*19a0*/  UISETP.NE.AND UP0, UPT, UR17, 0x2, UPT ;  /* 0x000000021100788c */ /* 0x000fe4000bf05270 */
[----:B------:R-:W-:-:S05]  /*19b0*/  ULOP3.LUT UR28, UR28, 0x700, URZ, 0xc0, !UPT ;  /* 0x000007001c1c7892 */ /* 0x000fca000f8ec0ff */
[----:B------:R-:W-:Y:S07]  /*19c0*/  BRA.U UP1, `(.L_x_20) ;  /* 0x0000000101447547 */ /* 0x000fee000b800000 */
[----:B------:R-:W1:Y:S01]  /*19d0*/  LDCU.128 UR8, c[0x0][0xb10] ;  /* 0x00016200ff0877ac */ /* 0x000e620008000c00 */
[----:B------:R-:W2:Y:S01]  /*19e0*/  LDCU UR12, c[0x0][0xb0c] ;  /* 0x00016180ff0c77ac */ /* 0x000ea20008000800 */
[----:B------:R-:W3:Y:S01]  /*19f0*/  LDCU UR13, c[0x0][0xb20] ;  /* 0x00016400ff0d77ac */ /* 0x000ee20008000800 */
[----:B-1----:R-:W-:Y:S02]  /*1a00*/  UIMAD.WIDE.U32 UR6, UR16, UR8, URZ ;  /* 0x00000008100672a5 */ /* 0x002fe4000f8e00ff */
[----:B------:R-:W-:Y:S02]  /*1a10*/  UIMAD.WIDE.U32 UR4, UR20, UR11, URZ ;  /* 0x0000000b140472a5 */ /* 0x000fe4000f8e00ff */
[----:B--2---:R-:W-:Y:S02]  /*1a20*/  UISETP.NE.AND UP2, UPT, UR12, 0x1, UPT ;  /* 0x000000010c00788c */ /* 0x004fe4000bf45270 */
[----:B------:R-:W-:Y:S01]  /*1a30*/  UISETP.NE.AND UP1, UPT, UR10, 0x1, UPT ;  /* 0x000000010a00788c */ /* 0x000fe2000bf25270 */
[----:B------:R-:W-:-:S02]  /*1a40*/  UMOV UR6, UR7 ;  /* 0x0000000700067c82 */ /* 0x000fc40008000000 */
[----:B------:R-:W-:Y:S01]  /*1a50*/  UMOV UR4, UR5 ;  /* 0x0000000500047c82 */ /* 0x000fe20008000000 */
[----:B------:R-:W-:Y:S02]  /*1a60*/  USHF.R.U32.HI UR6, URZ, UR9, UR6 ;  /* 0x00000009ff067299 */ /* 0x000fe40008011606 */
[----:B---3--:R-:W-:Y:S02]  /*1a70*/  USHF.R.U32.HI UR4, URZ, UR13, UR4 ;  /* 0x0000000dff047299 */ /* 0x008fe40008011604 */
[----:B------:R-:W-:Y:S02]  /*1a80*/  USEL UR5, UR16, UR6, !UP2 ;  /* 0x0000000610057287 */ /* 0x000fe4000d000000 */
[----:B------:R-:W-:-:S04]  /*1a90*/  USEL UR4, UR20, UR4, !UP1 ;  /* 0x0000000414047287 */ /* 0x000fc8000c800000 */
[----:B------:R-:W-:Y:S02]  /*1aa0*/  UIADD3 UR6, UPT, UPT, UR5, -UR4, URZ ;  /* 0x8000000405067290 */ /* 0x000fe4000fffe0ff */
[----:B------:R-:W-:Y:S02]  /*1ab0*/  UIADD3 UR4, UPT, UPT, -UR5, UR4, URZ ;  /* 0x0000000405047290 */ /* 0x000fe4000fffe1ff */
[----:B------:R-:W-:Y:S02]  /*1ac0*/  UIMAD UR20, UR6, UR10, UR20 ;  /* 0x0000000a061472a4 */ /* 0x000fe4000f8e0214 */
[----:B------:R-:W-:-:S12]  /*1ad0*/  UIMAD UR16, UR4, UR12, UR16 ;  /* 0x0000000c041072a4 */ /* 0x000fd8000f8e0210 */
.L_x_20:
[----:B------:R-:W-:Y:S05]  /*1ae0*/  BRA.U !UP5, `(.L_x_21) ;  /* 0x000000010d0c7547 */ /* 0x000fea000b800000 */
[----:B------:R-:W-:Y:S01]  /*1af0*/  UCGABAR_WAIT ;  /* 0x0000000000007dc7 */ /* 0x000fe20008000000 */
[----:B------:R-:W-:Y:S01]  /*1b00*/  CCTL.IVALL ;  /* 0x00000000ff00798f */ /* 0x000fe20002000000 */
[----:B------:R-:W-:Y:S05]  /*1b10*/  BRA `(.L_x_22) ;  /* 0x0000000000047947 */ /* 0x000fea0003800000 */
.L_x_21:
[----:B------:R-:W-:Y:S06]  /*1b20*/  BAR.SYNC.DEFER_BLOCKING 0x0 ;  /* 0x0000000000007b1d */ /* 0x000fec0000010000 */
.L_x_22:
[----:B------:R-:W-:Y:S05]  /*1b30*/  BRA.U UP0, `(.L_x_23) ;  /* 0x0000002100ec7547 */ /* 0x000fea000b800000 */
[----:B------:R-:W1:Y:S01]  /*1b40*/  LDCU UR6, c[0x0][0x38c] ;  /* 0x00007180ff0677ac */ /* 0x000e620008000800 */
[----:B------:R-:W2:Y:S01]  /*1b50*/  S2UR UR8, SR_CgaCtaId ;  /* 0x00000000000879c3 */ /* 0x000ea20000008800 */
[----:B------:R-:W-:Y:S01]  /*1b60*/  PLOP3.LUT P1, PT, PT, PT, UP3, 0x80, 0x8 ;  /* 0x000000000008781c */ /* 0x000fe20003f2f038 */
[----:B------:R-:W-:Y:S01]  /*1b70*/  IMAD.MOV.U32 R12, RZ, RZ, 0x1 ;  /* 0x00000001ff0c7424 */ /* 0x000fe200078e00ff */
[----:B------:R-:W-:Y:S01]  /*1b80*/  UMOV UR7, 0x400 ;  /* 0x0000040000077882 */ /* 0x000fe20000000000 */
[----:B------:R-:W-:Y:S01]  /*1b90*/  UISETP.NE.AND UP1, UPT, UR17, URZ, UPT ;  /* 0x000000ff1100728c */ /* 0x000fe2000bf25270 */
[----:B------:R-:W-:Y:S02]  /*1ba0*/  ISETP.EQ.OR P2, PT, R0, RZ, P3 ;  /* 0x000000ff0000720c */ /* 0x000fe40001f42670 */
[----:B------:R-:W-:Y:S02]  /*1bb0*/  CS2R R10, SRZ ;  /* 0x00000000000a7805 */ /* 0x000fe4000001ff00 */
[----:B------:R-:W-:Y:S01]  /*1bc0*/  PLOP3.LUT P1, PT, P1, PT, PT, 0x8, 0x80 ;  /* 0x000000000080781c */ /* 0x000fe20000f2e170 */
[----:B------:R-:W-:Y:S01]  /*1bd0*/  IMAD.MOV.U32 R9, RZ, RZ, RZ ;  /* 0x000000ffff097224 */ /* 0x000fe200078e00ff */
[----:B------:R-:W3:Y:S01]  /*1be0*/  LDCU UR40, c[0x0][0x370] ;  /* 0x00006e00ff2877ac */ /* 0x000ee20008000800 */
[----:B------:R-:W-:Y:S01]  /*1bf0*/  IMAD.MOV.U32 R8, RZ, RZ, 0x1 ;  /* 0x00000001ff087424 */ /* 0x000fe200078e00ff */
[----:B------:R-:W4:Y:S01]  /*1c00*/  LDCU.64 UR26, c[0x0][0x348] ;  /* 0x00006900ff1a77ac */ /* 0x000f220008000a00 */
[----:B-1----:R-:W-:-:S02]  /*1c10*/  UIADD3 UR5, UPT, UPT, UR6, 0x1f, URZ ;  /* 0x0000001f06057890 */ /* 0x002fc4000fffe0ff */
[----:B------:R-:W-:Y:S02]  /*1c20*/  USHF.R.U32.HI UR45, URZ, 0x5, UR28 ;  /* 0x00000005ff2d7899 */ /* 0x000fe4000801161c */
[----:B------:R-:W-:Y:S02]  /*1c30*/  USHF.R.S32.HI UR4, URZ, 0x1f, UR5 ;  /* 0x0000001fff047899 */ /* 0x000fe40008011405 */
[----:B------:R-:W-:Y:S02]  /*1c40*/  UIADD3 UR46, UPT, UPT, UR6, 0x3e, URZ ;  /* 0x0000003e062e7890 */ /* 0x000fe4000fffe0ff */
[----:B------:R-:W-:Y:S02]  /*1c50*/  ULEA.HI UR4, UR4, UR5, URZ, 0x5 ;  /* 0x0000000504047291 */ /* 0x000fe4000f8f28ff */
[----:B--2---:R-:W-:Y:S02]  /*1c60*/  ULEA UR7, UR8, UR7, 0x18 ;  /* 0x0000000708077291 */ /* 0x004fe4000f8ec0ff */
[----:B------:R-:W-:-:S02]  /*1c70*/  USHF.R.S32.HI UR43, URZ, 0x5, UR4 ;  /* 0x00000005ff2b7899 */ /* 0x000fc40008011404 */
[----:B------:R-:W-:Y:S02]  /*1c80*/  UIADD3 UR4, UPT, UPT, UR6, -0x1, URZ ;  /* 0xffffffff06047890 */ /* 0x000fe4000fffe0ff */
[----:B------:R-:W-:Y:S02]  /*1c90*/  UISETP.LT.U32.AND UP0, UPT, UR43, 0x22, UPT ;  /* 0x000000222b00788c */ /* 0x000fe4000bf01070 */
[----:B------:R-:W-:Y:S02]  /*1ca0*/  UISETP.GE.U32.AND UP2, UPT, UR4, -0x3f, UPT ;  /* 0xffffffc10400788c */ /* 0x000fe4000bf46070 */
[----:B------:R-:W-:Y:S01]  /*1cb0*/  USEL UR41, UR43, 0x22, UP0 ;  /* 0x000000222b297887 */ /* 0x000fe20008000000 */
[----:B------:R-:W1:Y:S03]  /*1cc0*/  LDCU UR39, c[0x0][0x374] ;  /* 0x00006e80ff2777ac */ /* 0x000e660008000800 */
[----:B------:R-:W-:-:S02]  /*1cd0*/  UIADD3 UR21, UPT, UPT, UR41, -0x1, URZ ;  /* 0xffffffff29157890 */ /* 0x000fc4000fffe0ff */
[----:B------:R-:W-:-:S03]  /*1ce0*/  USEL UR24, UR38, 0x2, UP1 ;  /* 0x0000000226187887 */ /* 0x000fc60008800000 */
[----:B------:R-:W-:Y:S02]  /*1cf0*/  @UP2 UIADD3 UR21, UPT, UPT, UR41, URZ, URZ ;  /* 0x000000ff29152290 */ /* 0x000fe4000fffe0ff */
[----:B------:R-:W-:Y:S02]  /*1d00*/  UIADD3 UR29, UPT, UPT, UR7, 0x4600, UR28 ;  /* 0x00004600071d7890 */ /* 0x000fe4000fffe01c */
[----:B------:R-:W-:Y:S02]  /*1d10*/  UIADD3 UR44, UPT, UPT, UR43, -UR41, URZ ;  /* 0x800000292b2c7290 */ /* 0x000fe4000fffe0ff */
[----:B------:R-:W-:Y:S01]  /*1d20*/  UIADD3 UR21, UPT, UPT, UR21, 0x1, URZ ;  /* 0x0000000115157890 */ /* 0x000fe2000fffe0ff */
[----:B---34-:R-:W-:-:S11]  /*1d30*/  UMOV UR5, URZ ;  /* 0x000000ff00057c82 */ /* 0x018fd60008000000 */
.L_x_43:
[----:B------:R-:W2:Y:S02]  /*1d40*/  S2UR UR4, SR_CgaCtaId ;  /* 0x00000000000479c3 */ /* 0x000ea40000008800 */
[----:B--2---:R-:W-:-:S09]  /*1d50*/  UISETP.NE.AND UP0, UPT, UR4, URZ, UPT ;  /* 0x000000ff0400728c */ /* 0x004fd2000bf05270 */
[----:B-1----:R-:W-:Y:S05]  /*1d60*/  BRA.U UP0, `(.L_x_24) ;  /* 0x0000000100287547 */ /* 0x002fea000b800000 */
[----:B------:R-:W-:Y:S02]  /*1d70*/  LEA R0, R9, UR7, 0x3 ;  /* 0x0000000709007c11 */ /* 0x000fe4000f8e18ff */
[----:B------:R-:W-:-:S04]  /*1d80*/  SHF.L.U32 R3, R8, 0x1f, RZ ;  /* 0x0000001f08037819 */ /* 0x000fc800000006ff */
[----:B------:R-:W2:Y:S02]  /*1d90*/  SYNCS.PHASECHK.TRANS64.TRYWAIT P0, [R0+URZ+0x2c0], R3 ;  /* 0x0002c003000075a7 */ /* 0x000ea400080011ff */
[----:B--2---:R-:W-:Y:S05]  /*1da0*/  @!P0 BRA `(.L_x_25) ;  /* 0x0000006c00d48947 */ /* 0x004fea0003800000 */
.L_x_143:
[----:B------:R3:W-:Y:S01]  /*1db0*/  SYNCS.ARRIVE.TRANS64.A1T0 RZ, [R0+URZ+0x2b0], RZ ;  /* 0x0002b0ff00ff79a7 */ /* 0x0007e200081000ff */
[----:B------:R-:W-:-:S05]  /*1dc0*/  VIADD R9, R9, 0x1 ;  /* 0x0000000109097836 */ /* 0x000fca0000000000 */
[----:B------:R-:W-:-:S04]  /*1dd0*/  ISETP.NE.AND P0, PT, R9, 0x2, PT ;  /* 0x000000020900780c */ /* 0x000fc80003f05270 */
[----:B--2---:R-:W-:Y:S02]  /*1de0*/  SEL R3, RZ, 0x1, P0 ;  /* 0x00000001ff037807 */ /* 0x004fe40000000000 */
[----:B------:R-:W-:Y:S02]  /*1df0*/  SEL R9, R9, RZ, P0 ;  /* 0x000000ff09097207 */ /* 0x000fe40000000000 */
[----:B------:R-:W-:-:S07]  /*1e00*/  LOP3.LUT R8, R8, R3, RZ, 0x3c, !PT ;  /* 0x0000000308087212 */ /* 0x000fce00078e3cff */
.L_x_24:
[----:B------:R-:W-:Y:S01]  /*1e10*/  ULEA UR4, UR5, UR7, 0x3 ;  /* 0x0000000705047291 */ /* 0x000fe2000f8e18ff */
[----:B---3--:R-:W-:Y:S01]  /*1e20*/  SHF.L.U32 R0, R12, 0x1f, RZ ;  /* 0x0000001f0c007819 */ /* 0x008fe200000006ff */
[----:B------:R-:W-:Y:S02]  /*1e30*/  UISETP.GE.U32.AND UP0, UPT, UR46, 0x3f, UPT ;  /* 0x0000003f2e00788c */ /* 0x000fe4000bf06070 */
[----:B------:R-:W-:Y:S02]  /*1e40*/  USHF.L.U32 UR11, UR20, 0x7, URZ ;  /* 0x00000007140b7899 */ /* 0x000fe400080006ff */
[----:B------:R-:W-:Y:S01]  /*1e50*/  ULEA UR35, UR16, UR45, 0x6 ;  /* 0x0000002d10237291 */ /* 0x000fe2000f8e30ff */
[----:B------:R-:W-:Y:S02]  /*1e60*/  UMOV UR13, URZ ;  /* 0x000000ff000d7c82 */ /* 0x000fe40008000000 */
[----:B------:R2:W3:Y:S02]  /*1e70*/  SYNCS.PHASECHK.TRANS64.TRYWAIT P0, [UR4+0x110], R0 ;  /* 0x00011000ff0075a7 */ /* 0x0004e40008001104 */
[----:B------:R-:W-:Y:S07]  /*1e80*/  BRA.U !UP0, `(.L_x_26) ;  /* 0x0000000108bc7547 */ /* 0x000fee000b800000 */
[----:B------:R-:W-:Y:S01]  /*1e90*/  UMOV UR6, URZ ;  /* 0x000000ff00067c82 */ /* 0x000fe20008000000 */
[----:B------:R-:W-:-:S05]  /*1ea0*/  UMOV UR4, UR5 ;  /* 0x0000000500047c82 */ /* 0x000fca0008000000 */
.L_x_32:
[----:B------:R-:W-:Y:S01]  /*1eb0*/  ULEA UR33, UR4, UR7, 0x3 ;  /* 0x0000000704217291 */ /* 0x000fe2000f8e18ff */
[----:B---3--:R-:W-:Y:S01]  /*1ec0*/  @!P3 MOV R2, 0x1800 ;  /* 0x000018000002b802 */ /* 0x008fe20000000f00 */
[----:B-1-3--:R-:W-:Y:S10]  /*1ed0*/  @P0 BRA `(.L_x_27) ;  /* 0x00000000000c0947 */ /* 0x00aff40003800000 */
[----:B------:R-:W-:-:S04]  /*1ee0*/  SHF.L.U32 R3, R12, 0x1f, RZ ;  /* 0x0000001f0c037819 */ /* 0x000fc800000006ff */
[----:B------:R-:W3:Y:S02]  /*1ef0*/  SYNCS.PHASECHK.TRANS64.TRYWAIT P0, [UR33+0x110], R3 ;  /* 0x00011003ff0075a7 */ /* 0x000ee40008001121 */
[----:B---3--:R-:W-:Y:S05]  /*1f00*/  @!P0 BRA `(.L_x_28) ;  /* 0x0000006c00908947 */ /* 0x008fea0003800000 */
.L_x_27:
[----:B------:R3:W-:Y:S01]  /*1f10*/  @!P3 SYNCS.ARRIVE.TRANS64 RZ, [UR33], R2 ;  /* 0x00000002ffffb9a7 */ /* 0x0007e20008000021 */
[----:B------:R-:W-:-:S04]  /*1f20*/  ULOP3.LUT UR5, UR24, 0x2, URZ, 0xfc, !UPT ;  /* 0x0000000218057892 */ /* 0x000fc8000f8efcff */
[----:B------:R-:W-:-:S09]  /*1f30*/  UISETP.NE.AND UP0, UPT, UR5, 0x2, UPT ;  /* 0x000000020500788c */ /* 0x000fd2000bf05270 */
[----:B------:R-:W-:Y:S05]  /*1f40*/  BRA.U UP0, `(.L_x_29) ;  /* 0x0000000100047547 */ /* 0x000fea000b800000 */
[----:B-1----:R-:W-:Y:S05]  /*1f50*/  BPT.TRAP 0x1 ;  /* 0x000000040000795c */ /* 0x002fea0000300000 */
.L_x_29:
[----:B------:R-:W-:Y:S04]  /*1f60*/  BSSY.RECONVERGENT B0, `(.L_x_30) ;  /* 0x0000003000007945 */ /* 0x000fe80003800200 */
[----:B------:R-:W-:Y:S05]  /*1f70*/  @P2 BRA `(.L_x_31) ;  /* 0x0000000000042947 */ /* 0x000fea0003800000 */
[----:B-1----:R-:W-:Y:S05]  /*1f80*/  BPT.TRAP 0x1 ;  /* 0x000000040000795c */ /* 0x002fea0000300000 */
.L_x_31:
[----:B-1----:R-:W-:Y:S05]  /*1f90*/  BSYNC.RECONVERGENT B0 ;  /* 0x0000000000007941 */ /* 0x002fea0003800200 */
.L_x_30:
[----:B------:R-:W-:Y:S02]  /*1fa0*/  UIADD3 UR5, UPT, UPT, UR4, 0x1, URZ ;  /* 0x0000000104057890 */ /* 0x000fe4000fffe0ff */
[----:B------:R-:W-:Y:S02]  /*1fb0*/  ULEA UR32, UR4, UR28, 0xb ;  /* 0x0000001c04207291 */ /* 0x000fe4000f8e58ff */
[----:B------:R-:W-:Y:S02]  /*1fc0*/  UISETP.NE.AND UP0, UPT, UR5, 0x22, UPT ;  /* 0x000000220500788c */ /* 0x000fe4000bf05270 */
[----:B------:R-:W-:Y:S02]  /*1fd0*/  UIADD3 UR16, UP1, UPT, UR26, 0x80, URZ ;  /* 0x000000801a107890 */ /* 0x000fe4000ff3e0ff */
[----:B------:R-:W-:Y:S02]  /*1fe0*/  USEL UR9, URZ, 0x1, UP0 ;  /* 0x00000001ff097887 */ /* 0x000fe40008000000 */
[----:B------:R-:W-:-:S02]  /*1ff0*/  USEL UR5, UR5, URZ, UP0 ;  /* 0x000000ff05057287 */ /* 0x000fc40008000000 */
[----:B------:R-:W-:Y:S02]  /*2000*/  UIADD3 UR14, UP0, UPT, UR26, 0x180, URZ ;  /* 0x000001801a0e7890 */ /* 0x000fe4000ff1e0ff */
[----:B------:R-:W-:Y:S01]  /*2010*/  ULEA UR8, UR5, UR7, 0x3 ;  /* 0x0000000705087291 */ /* 0x000fe2000f8e18ff */
[----:B------:R-:W-:Y:S01]  /*2020*/  LOP3.LUT R12, R12, UR9, RZ, 0x3c, !PT ;  /* 0x000000090c0c7c12 */ /* 0x000fe2000f8e3cff */
[----:B------:R-:W-:Y:S02]  /*2030*/  USHF.L.U32 UR34, UR6, 0x5, URZ ;  /* 0x0000000506227899 */ /* 0x000fe400080006ff */
[----:B------:R-:W-:Y:S01]  /*2040*/  UIADD3.X UR17, UPT, UPT, URZ, UR27, URZ, UP1, !UPT ;  /* 0x0000001bff117290 */ /* 0x000fe20008ffe4ff */
[----:B--2---:R-:W-:Y:S01]  /*2050*/  SHF.L.U32 R0, R12, 0x1f, RZ ;  /* 0x0000001f0c007819 */ /* 0x004fe200000006ff */
[----:B------:R-:W-:Y:S02]  /*2060*/  UIADD3 UR32, UPT, UPT, UR7, 0x4600, UR32 ;  /* 0x0000460007207890 */ /* 0x000fe4000fffe020 */
[----:B------:R-:W-:Y:S01]  /*2070*/  UIADD3.X UR15, UPT, UPT, URZ, UR27, URZ, UP0, !UPT ;  /* 0x0000001bff0f7290 */ /* 0x000fe200087fe4ff */
[----:B------:R4:W1:Y:S01]  /*2080*/  SYNCS.PHASECHK.TRANS64.TRYWAIT P0, [UR8+0x110], R0 ;  /* 0x00011000ff0075a7 */ /* 0x0008620008001108 */
[----:B------:R-:W-:Y:S01]  /*2090*/  ULEA UR8, UR4, UR7, 0xc ;  /* 0x0000000704087291 */ /* 0x000fe2000f8e60ff */
[----:B------:R-:W-:Y:S01]  /*20a0*/  UMOV UR13, 0xff0000 ;  /* 0x00ff0000000d7882 */ /* 0x000fe20000000000 */
[----:B------:R-:W-:-:S02]  /*20b0*/  UMOV UR18, 0x0 ;  /* 0x0000000000127882 */ /* 0x000fc40000000000 */
[----:B------:R-:W-:Y:S01]  /*20c0*/  UIADD3 UR8, UPT, UPT, UR8, 0x15600, URZ ;  /* 0x0001560008087890 */ /* 0x000fe2000fffe0ff */
[----:B------:R-:W-:Y:S01]  /*20d0*/  UMOV UR19, 0x10000000 ;  /* 0x1000000000137882 */ /* 0x000fe20000000000 */
[----:B------:R-:W-:Y:S01]  /*20e0*/  UMOV UR12, UR36 ;  /* 0x00000024000c7c82 */ /* 0x000fe20008000000 */
[----:B------:R-:W-:Y:S01]  /*20f0*/  UMOV UR9, UR33 ;  /* 0x0000002100097c82 */ /* 0x000fe20008000000 */
[----:B------:R-:W-:Y:S01]  /*2100*/  UMOV UR10, UR34 ;  /* 0x00000022000a7c82 */ /* 0x000fe20008000000 */
[----:B------:R2:W-:Y:S01]  /*2110*/  UTMALDG.3D.MULTICAST [UR32], [UR16], UR13, desc[UR18] ;  /* 0x00001220100073b4 */ /* 0x0005e2000801180d */
[----:B------:R-:W-:Y:S01]  /*2120*/  UIADD3 UR6, UPT, UPT, UR6, 0x1, URZ ;  /* 0x0000000106067890 */ /* 0x000fe2000fffe0ff */
[----:B------:R-:W-:-:S03]  /*2130*/  UMOV UR4, UR5 ;  /* 0x0000000500047c82 */ /* 0x000fc60008000000 */
[----:B------:R-:W-:Y:S01]  /*2140*/  UISETP.NE.AND UP0, UPT, UR6, UR21, UPT ;  /* 0x000000150600728c */ /* 0x000fe2000bf05270 */
[----:B------:R4:W-:Y:S01]  /*2150*/  UTMALDG.3D [UR8], [UR14], desc[UR18] ;  /* 0x000012080e0075b4 */ /* 0x0009e20008011000 */
[----:B--2---:R-:W-:-:S07]  /*2160*/  UMOV UR13, UR21 ;  /* 0x00000015000d7c82 */ /* 0x004fce0008000000 */
[----:B----4-:R-:W-:Y:S05]  /*2170*/  BRA.U UP0, `(.L_x_32) ;  /* 0xfffffffd004c7547 */ /* 0x010fea000b83ffff */
.L_x_26:
[----:B------:R-:W-:Y:S01]  /*2180*/  ULEA UR4, UR5, UR7, 0x3 ;  /* 0x0000000705047291 */ /* 0x000fe2000f8e18ff */
[----:B--2---:R-:W-:Y:S01]  /*2190*/  SHF.L.U32 R0, R12, 0x1f, RZ ;  /* 0x0000001f0c007819 */ /* 0x004fe200000006ff */
[----:B------:R-:W-:Y:S01]  /*21a0*/  @!P1 SYNCS.ARRIVE.TRANS64.A1T0 RZ, [UR7+0x248], RZ ;  /* 0x000248ffffff99a7 */ /* 0x000fe20008100007 */
[----:B------:R-:W-:-:S06]  /*21b0*/  UISETP.GT.AND UP0, UPT, UR43, UR41, UPT ;  /* 0x000000292b00728c */ /* 0x000fcc000bf04270 */
[----:B-1-3--:R1:W2:Y:S03]  /*21c0*/  SYNCS.PHASECHK.TRANS64.TRYWAIT P0, [UR4+0x110], R0 ;  /* 0x00011000ff0075a7 */ /* 0x00a2a60008001104 */
[----:B------:R-:W-:Y:S05]  /*21d0*/  BRA.U !UP0, `(.L_x_33) ;  /* 0x0000000108bc7547 */ /* 0x000fea000b800000 */
[----:B------:R-:W-:Y:S01]  /*21e0*/  UIADD3 UR25, UPT, UPT, UR44, UR13, URZ ;  /* 0x0000000d2c197290 */ /* 0x000fe2000fffe0ff */
[----:B------:R-:W-:-:S11]  /*21f0*/  UMOV UR4, UR5 ;  /* 0x0000000500047c82 */ /* 0x000fd60008000000 */
.L_x_39:
[----:B------:R-:W-:Y:S01]  /*2200*/  ULEA UR17, UR4, UR7, 0x3 ;  /* 0x0000000704117291 */ /* 0x000fe2000f8e18ff */
[----:B--2---:R-:W-:Y:S01]  /*2210*/  @!P3 MOV R2, 0x1800 ;  /* 0x000018000002b802 */ /* 0x004fe20000000f00 */
[----:B--2-4-:R-:W-:Y:S10]  /*2220*/  @P0 BRA `(.L_x_34) ;  /* 0x00000000000c0947 */ /* 0x014ff40003800000 */
[----:B------:R-:W-:-:S04]  /*2230*/  SHF.L.U32 R3, R12, 0x1f, RZ ;  /* 0x0000001f0c037819 */ /* 0x000fc800000006ff */
[----:B------:R-:W2:Y:S02]  /*2240*/  SYNCS.PHASECHK.TRANS64.TRYWAIT P0, [UR17+0x110], R3 ;  /* 0x00011003ff0075a7 */ /* 0x000ea40008001111 */
[----:B--2---:R-:W-:Y:S05]  /*2250*/  @!P0 BRA `(.L_x_35) ;  /* 0x0000006800d48947 */ /* 0x004fea0003800000 */
.L_x_34:
[----:B------:R2:W-:Y:S01]  /*2260*/  @!P3 SYNCS.ARRIVE.TRANS64 RZ, [UR17], R2 ;  /* 0x00000002ffffb9a7 */ /* 0x0005e20008000011 */
[----:B------:R-:W-:-:S04]  /*2270*/  ULOP3.LUT UR5, UR24, 0x2, URZ, 0xfc, !UPT ;  /* 0x0000000218057892 */ /* 0x000fc8000f8efcff */
[----:B------:R-:W-:-:S09]  /*2280*/  UISETP.NE.AND UP0, UPT, UR5, 0x2, UPT ;  /* 0x000000020500788c */ /* 0x000fd2000bf05270 */
[----:B------:R-:W-:Y:S05]  /*2290*/  BRA.U UP0, `(.L_x_36) ;  /* 0x0000000100047547 */ /* 0x000fea000b800000 */
[----:B------:R-:W-:Y:S05]  /*22a0*/  BPT.TRAP 0x1 ;  /* 0x000000040000795c */ /* 0x000fea0000300000 */
.L_x_36:
[----:B------:R-:W-:Y:S04]  /*22b0*/  BSSY.RECONVERGENT B0, `(.L_x_37) ;  /* 0x0000003000007945 */ /* 0x000fe80003800200 */
[----:B------:R-:W-:Y:S05]  /*22c0*/  @P2 BRA `(.L_x_38) ;  /* 0x0000000000042947 */ /* 0x000fea0003800000 */
[----:B------:R-:W-:Y:S05]  /*22d0*/  BPT.TRAP 0x1 ;  /* 0x000000040000795c */ /* 0x000fea0000300000 */
.L_x_38:
[----:B------:R-:W-:Y:S05]  /*22e0*/  BSYNC.RECONVERGENT B0 ;  /* 0x0000000000007941 */ /* 0x000fea0003800200 */
.L_x_37:
[----:B------:R-:W-:Y:S02]  /*22f0*/  UIADD3 UR5, UPT, UPT, UR4, 0x1, URZ ;  /* 0x0000000104057890 */ /* 0x000fe4000fffe0ff */
[----:B------:R-:W-:Y:S02]  /*2300*/  UIADD3 UR14, UP1, UPT, UR26, 0x80, URZ ;  /* 0x000000801a0e7890 */ /* 0x000fe4000ff3e0ff */
[----:B------:R-:W-:Y:S02]  /*2310*/  UISETP.NE.AND UP0, UPT, UR5, 0x22, UPT ;  /* 0x000000220500788c */ /* 0x000fe4000bf05270 */
[----:B------:R-:W-:Y:S02]  /*2320*/  USHF.L.U32 UR18, UR13, 0x5, URZ ;  /* 0x000000050d127899 */ /* 0x000fe400080006ff */
[----:B------:R-:W-:Y:S02]  /*2330*/  USEL UR8, URZ, 0x1, UP0 ;  /* 0x00000001ff087887 */ /* 0x000fe40008000000 */
[----:B------:R-:W-:-:S02]  /*2340*/  USEL UR5, UR5, URZ, UP0 ;  /* 0x000000ff05057287 */ /* 0x000fc40008000000 */
[----:B------:R-:W-:Y:S02]  /*2350*/  UIADD3 UR22, UP0, UPT, UR26, 0x180, URZ ;  /* 0x000001801a167890 */ /* 0x000fe4000ff1e0ff */
[----:B------:R-:W-:Y:S01]  /*2360*/  LOP3.LUT R12, R12, UR8, RZ, 0x3c, !PT ;  /* 0x000000080c0c7c12 */ /* 0x000fe2000f8e3cff */
[----:B------:R-:W-:Y:S02]  /*2370*/  ULEA UR6, UR5, UR7, 0x3 ;  /* 0x0000000705067291 */ /* 0x000fe4000f8e18ff */
[----:B------:R-:W-:Y:S01]  /*2380*/  ULEA UR8, UR4, UR7, 0xc ;  /* 0x0000000704087291 */ /* 0x000fe2000f8e60ff */
[----:B-1----:R-:W-:Y:S01]  /*2390*/  SHF.L.U32 R0, R12, 0x1f, RZ ;  /* 0x0000001f0c007819 */ /* 0x002fe200000006ff */
[----:B------:R-:W-:Y:S02]  /*23a0*/  ULEA UR16, UR4, UR29, 0xb ;  /* 0x0000001d04107291 */ /* 0x000fe4000f8e58ff */
[----:B------:R-:W-:Y:S02]  /*23b0*/  UIADD3.X UR15, UPT, UPT, URZ, UR27, URZ, UP1, !UPT ;  /* 0x0000001bff0f7290 */ /* 0x000fe40008ffe4ff */
[----:B------:R-:W-:Y:S01]  /*23c0*/  UIADD3 UR8, UPT, UPT, UR8, 0x15600, URZ ;  /* 0x0001560008087890 */ /* 0x000fe2000fffe0ff */
[----:B------:R3:W4:Y:S01]  /*23d0*/  SYNCS.PHASECHK.TRANS64.TRYWAIT P0, [UR6+0x110], R0 ;  /* 0x00011000ff0075a7 */ /* 0x0007220008001106 */
[----:B------:R-:W-:Y:S01]  /*23e0*/  UIADD3.X UR23, UPT, UPT, URZ, UR27, URZ, UP0, !UPT ;  /* 0x0000001bff177290 */ /* 0x000fe200087fe4ff */
[----:B------:R-:W-:Y:S01]  /*23f0*/  UMOV UR6, 0xff0000 ;  /* 0x00ff000000067882 */ /* 0x000fe20000000000 */
[----:B------:R-:W-:Y:S01]  /*2400*/  UMOV UR30, 0x0 ;  /* 0x00000000001e7882 */ /* 0x000fe20000000000 */
[----:B------:R-:W-:Y:S01]  /*2410*/  UMOV UR31, 0x10000000 ;  /* 0x10000000001f7882 */ /* 0x000fe20000000000 */
[----:B------:R-:W-:Y:S01]  /*2420*/  UMOV UR19, UR35 ;  /* 0x0000002300137c82 */ /* 0x000fe20008000000 */
[----:B------:R-:W-:Y:S01]  /*2430*/  UMOV UR20, UR36 ;  /* 0x0000002400147c82 */ /* 0x000fe20008000000 */
[----:B------:R-:W-:Y:S01]  /*2440*/  UMOV UR12, UR36 ;  /* 0x00000024000c7c82 */ /* 0x000fe20008000000 */
[----:B------:R-:W-:Y:S01]  /*2450*/  UMOV UR9, UR17 ;  /* 0x0000001100097c82 */ /* 0x000fe20008000000 */
[----:B------:R-:W-:Y:S01]  /*2460*/  UMOV UR10, UR18 ;  /* 0x00000012000a7c82 */ /* 0x000fe20008000000 */
[----:B------:R3:W-:Y:S01]  /*2470*/  UTMALDG.3D.MULTICAST [UR16], [UR14], UR6, desc[UR30] ;  /* 0x00001e100e0073b4 */ /* 0x0007e20008011806 */
[----:B------:R-:W-:Y:S01]  /*2480*/  UIADD3 UR13, UPT, UPT, UR13, 0x1, URZ ;  /* 0x000000010d0d7890 */ /* 0x000fe2000fffe0ff */
[----:B------:R-:W-:-:S03]  /*2490*/  UMOV UR4, UR5 ;  /* 0x0000000500047c82 */ /* 0x000fc60008000000 */
[----:B------:R-:W-:Y:S01]  /*24a0*/  UISETP.NE.AND UP0, UPT, UR13, UR25, UPT ;  /* 0x000000190d00728c */ /* 0x000fe2000bf05270 */
[----:B------:R3:W-:Y:S08]  /*24b0*/  UTMALDG.3D [UR8], [UR22], desc[UR30] ;  /* 0x00001e08160075b4 */ /* 0x0007f00008011000 */
[----:B---3--:R-:W-:Y:S05]  /*24c0*/  BRA.U UP0, `(.L_x_39) ;  /* 0xfffffffd004c7547 */ /* 0x008fea000b83ffff */
.L_x_33:
[C---:B------:R-:W-:Y:S01]  /*24d0*/  LEA R3, R11.reuse, UR7, 0x3 ;  /* 0x000000070b037c11 */ /* 0x040fe2000f8e18ff */
[----:B------:R-:W-:Y:S01]  /*24e0*/  NOP ;  /* 0x0000000000007918 */ /* 0x000fe20000000000 */
[----:B-1----:R-:W-:Y:S02]  /*24f0*/  SHF.L.U32 R0, R10, 0x1f, RZ ;  /* 0x0000001f0a007819 */ /* 0x002fe400000006ff */
[----:B------:R-:W-:Y:S02]  /*2500*/  LEA R5, R11, UR7, 0x4 ;  /* 0x000000070b057c11 */ /* 0x000fe4000f8e20ff */
[----:B--2-4-:R-:W1:Y:S02]  /*2510*/  SYNCS.PHASECHK.TRANS64.TRYWAIT P0, [R3+URZ+0x250], R0 ;  /* 0x00025000030075a7 */ /* 0x014e6400080011ff */
[----:B-1----:R-:W-:Y:S05]  /*2520*/  @!P0 BRA `(.L_x_40) ;  /* 0x0000006800388947 */ /* 0x002fea0003800000 */
.L_x_146:
[----:B------:R-:W2:Y:S01]  /*2530*/  LDS.128 R4, [R5+0x2e0] ;  /* 0x0002e00005047984 */ /* 0x000ea20000000c00 */
[----:B------:R-:W-:Y:S01]  /*2540*/  UISETP.GE.AND UP0, UPT, UR42, 0x1, UPT ;  /* 0x000000012a00788c */ /* 0x000fe2000bf06270 */
[----:B------:R-:W-:Y:S01]  /*2550*/  @!PT LDS RZ, [RZ] ;  /* 0x00000000fffff984 */ /* 0x000fe20000000800 */
[----:B------:R-:W-:Y:S01]  /*2560*/  @!PT LDS RZ, [RZ] ;  /* 0x00000000fffff984 */ /* 0x000fe20000000800 */
[----:B------:R-:W-:Y:S01]  /*2570*/  @!PT LDS RZ, [RZ] ;  /* 0x00000000fffff984 */ /* 0x000fe20000000800 */
[----:B------:R-:W-:Y:S01]  /*2580*/  @!PT LDS RZ, [RZ] ;  /* 0x00000000fffff984 */ /* 0x000fe20000000800 */
[----:B------:R3:W-:Y:S06]  /*2590*/  MEMBAR.ALL.CTA ;  /* 0x0000000000007992 */ /* 0x0007ec0000008000 */
[----:B---3--:R-:W3:Y:S01]  /*25a0*/  FENCE.VIEW.ASYNC.S ;  /* 0x00000000000073c6 */ /* 0x008ee20000000000 */
[----:B--2---:R-:W-:-:S13]  /*25b0*/  LOP3.LUT P0, RZ, R6, 0x1, RZ, 0xc0, !PT ;  /* 0x0000000106ff7812 */ /* 0x004fda000780c0ff */
[----:B---3--:R-:W-:Y:S01]  /*25c0*/  VOTEU.ANY UP1, P0 ;  /* 0x0000000000ff7886 */ /* 0x008fe20000020100 */
[----:B------:R-:W-:-:S13]  /*25d0*/  PLOP3.LUT P0, PT, PT, PT, UP1, 0x80, 0x8 ;  /* 0x000000000008781c */ /* 0x000fda0003f0f018 */
[----:B-1----:R-:W-:Y:S02]  /*25e0*/  @P0 LOP3.LUT R0, R5, 0xffff, RZ, 0xc0, !PT ;  /* 0x0000ffff05000812 */ /* 0x002fe400078ec0ff */
[----:B------:R-:W-:Y:S02]  /*25f0*/  @P0 MOV R2, R4 ;  /* 0x0000000400020202 */ /* 0x000fe40000000f00 */
[----:B------:R-:W-:Y:S01]  /*2600*/  @P0 R2UR UR6, R0 ;  /* 0x00000000000602ca */ /* 0x000fe200000e0000 */
[----:B------:R-:W-:Y:S01]  /*2610*/  VIADD R0, R3, 0x260 ;  /* 0x0000026003007836 */ /* 0x000fe20000000000 */
[----:B------:R-:W-:Y:S02]  /*2620*/  @P0 SHF.R.U32.HI R4, RZ, 0x10, R5 ;  /* 0x00000010ff040819 */ /* 0x000fe40000011605 */
[----:B------:R-:W-:Y:S02]  /*2630*/  @P0 R2UR UR8, R2 ;  /* 0x00000000020802ca */ /* 0x000fe400000e0000 */
[----:B------:R-:W-:-:S02]  /*2640*/  PRMT R0, RZ, 0x654, R0 ;  /* 0x00000654ff007816 */ /* 0x000fc40000000000 */
[----:B------:R-:W-:Y:S02]  /*2650*/  @P0 R2UR UR4, R4 ;  /* 0x00000000040402ca */ /* 0x000fe400000e0000 */
[----:B------:R1:W-:Y:S03]  /*2660*/  SYNCS.ARRIVE.TRANS64.RED.A1T0 RZ, [R0+URZ], RZ ;  /* 0x000000ff00ff79a7 */ /* 0x0003e600081004ff */
[----:B------:R-:W-:-:S04]  /*2670*/  @UP1 UMOV UR37, UR6 ;  /* 0x0000000600251c82 */ /* 0x000fc80008000000 */
[----:B------:R-:W-:-:S04]  /*2680*/  @UP1 UMOV UR38, UR8 ;  /* 0x0000000800261c82 */ /* 0x000fc80008000000 */
[----:B------:R-:W-:Y:S01]  /*2690*/  @UP1 UMOV UR36, UR4 ;  /* 0x0000000400241c82 */ /* 0x000fe20008000000 */
[----:B------:R-:W-:Y:S05]  /*26a0*/  BRA.U !UP0, `(.L_x_41) ;  /* 0x0000000108d47547 */ /* 0x000fea000b800000 */
[----:B------:R-:W2:Y:S01]  /*26b0*/  LDCU.128 UR12, c[0x0][0xb10] ;  /* 0x00016200ff0c77ac */ /* 0x000ea20008000c00 */
[----:B------:R-:W3:Y:S01]  /*26c0*/  LDCU UR25, c[0x0][0xb20] ;  /* 0x00016400ff1977ac */ /* 0x000ee20008000800 */
[----:B------:R-:W4:Y:S01]  /*26d0*/  LDCU UR20, c[0x0][0xb0c] ;  /* 0x00016180ff1477ac */ /* 0x000f220008000800 */
[----:B------:R-:W1:Y:S01]  /*26e0*/  LDCU.64 UR10, c[0x0][0xb28] ;  /* 0x00016500ff0a77ac */ /* 0x000e620008000a00 */
[----:B------:R-:W-:Y:S02]  /*26f0*/  UISETP.NE.AND UP3, UPT, UR42, 0x1, UPT ;  /* 0x000000012a00788c */ /* 0x000fe4000bf65270 */
[----:B--2---:R-:W-:Y:S02]  /*2700*/  UIMAD.WIDE.U32 UR16, UR39, UR15, URZ ;  /* 0x0000000f271072a5 */ /* 0x004fe4000f8e00ff */
[----:B------:R-:W-:Y:S02]  /*2710*/  UIMAD.WIDE.U32 UR8, UR40, UR12, URZ ;  /* 0x0000000c280872a5 */ /* 0x000fe4000f8e00ff */
[----:B------:R-:W-:-:S02]  /*2720*/  UISETP.NE.AND UP0, UPT, UR14, 0x1, UPT ;  /* 0x000000010e00788c */ /* 0x000fc4000bf05270 */
[----:B------:R-:W-:Y:S01]  /*2730*/  UIMAD.WIDE.U32 UR22, UR37, UR15, URZ ;  /* 0x0000000f251672a5 */ /* 0x000fe2000f8e00ff */
[----:B------:R-:W-:Y:S02]  /*2740*/  UMOV UR16, UR17 ;  /* 0x0000001100107c82 */ /* 0x000fe40008000000 */
[----:B------:R-:W-:Y:S01]  /*2750*/  UMOV UR8, UR9 ;  /* 0x0000000900087c82 */ /* 0x000fe20008000000 */
[----:B---3--:R-:W-:Y:S02]  /*2760*/  USHF.R.U32.HI UR16, URZ, UR25, UR16 ;  /* 0x00000019ff107299 */ /* 0x008fe40008011610 */
[----:B----4-:R-:W-:Y:S02]  /*2770*/  UISETP.NE.AND UP2, UPT, UR20, 0x1, UPT ;  /* 0x000000011400788c */ /* 0x010fe4000bf45270 */
[----:B------:R-:W-:Y:S02]  /*2780*/  USHF.R.U32.HI UR8, URZ, UR13, UR8 ;  /* 0x0000000dff087299 */ /* 0x000fe40008011608 */
[----:B------:R-:W-:-:S02]  /*2790*/  USEL UR6, UR39, UR16, !UP0 ;  /* 0x0000001027067287 */ /* 0x000fc4000c000000 */
[----:B------:R-:W-:Y:S02]  /*27a0*/  USEL UR8, UR40, UR8, !UP2 ;  /* 0x0000000828087287 */ /* 0x000fe4000d000000 */
[----:B-1----:R-:W-:Y:S01]  /*27b0*/  UIMAD.WIDE.U32 UR16, UR6, UR10, URZ ;  /* 0x0000000a061072a5 */ /* 0x002fe2000f8e00ff */
[----:B------:R-:W-:Y:S01]  /*27c0*/  UMOV UR4, UR23 ;  /* 0x0000001700047c82 */ /* 0x000fe20008000000 */
[----:B------:R-:W-:Y:S02]  /*27d0*/  UIMAD.WIDE.U32 UR18, UR38, UR12, URZ ;  /* 0x0000000c261272a5 */ /* 0x000fe4000f8e00ff */
[----:B------:R-:W-:-:S03]  /*27e0*/  UIMAD.WIDE.U32 UR22, UR8, UR10, URZ ;  /* 0x0000000a081672a5 */ /* 0x000fc6000f8e00ff */
[----:B------:R-:W-:Y:S01]  /*27f0*/  UMOV UR16, UR17 ;  /* 0x0000001100107c82 */ /* 0x000fe20008000000 */
[----:B------:R-:W-:Y:S02]  /*2800*/  USHF.R.U32.HI UR4, URZ, UR25, UR4 ;  /* 0x00000019ff047299 */ /* 0x000fe40008011604 */
[----:B------:R-:W-:Y:S01]  /*2810*/  @UP3 USHF.R.U32.HI UR6, URZ, UR11, UR16 ;  /* 0x0000000bff063299 */ /* 0x000fe20008011610 */
[----:B------:R-:W-:Y:S01]  /*2820*/  UMOV UR18, UR19 ;  /* 0x0000001300127c82 */ /* 0x000fe20008000000 */
[----:B------:R-:W-:Y:S01]  /*2830*/  UMOV UR22, UR23 ;  /* 0x0000001700167c82 */ /* 0x000fe20008000000 */
[----:B------:R-:W-:Y:S02]  /*2840*/  USHF.R.U32.HI UR13, URZ, UR13, UR18 ;  /* 0x0000000dff0d7299 */ /* 0x000fe40008011612 */
[----:B------:R-:W-:Y:S02]  /*2850*/  USEL UR4, UR37, UR4, !UP0 ;  /* 0x0000000425047287 */ /* 0x000fe4000c000000 */
[----:B------:R-:W-:-:S02]  /*2860*/  @UP3 USHF.R.U32.HI UR8, URZ, UR11, UR22 ;  /* 0x0000000bff083299 */ /* 0x000fc40008011616 */
[----:B------:R-:W-:Y:S02]  /*2870*/  UIMAD UR9, UR42, UR6, URZ ;  /* 0x000000062a0972a4 */ /* 0x000fe4000f8e02ff */
[----:B------:R-:W-:Y:S02]  /*2880*/  USEL UR6, UR38, UR13, !UP2 ;  /* 0x0000000d26067287 */ /* 0x000fe4000d000000 */
[----:B------:R-:W-:Y:S02]  /*2890*/  UIMAD UR12, UR42, UR8, URZ ;  /* 0x000000082a0c72a4 */ /* 0x000fe4000f8e02ff */
[----:B------:R-:W-:Y:S02]  /*28a0*/  UISETP.GE.AND UP0, UPT, UR4, UR9, UPT ;  /* 0x000000090400728c */ /* 0x000fe4000bf06270 */
[----:B------:R-:W-:Y:S02]  /*28b0*/  UIMAD.WIDE.U32 UR16, UR4, UR10, URZ ;  /* 0x0000000a041072a5 */ /* 0x000fe4000f8e00ff */
[----:B------:R-:W-:-:S02]  /*28c0*/  UISETP.GE.OR UP0, UPT, UR6, UR12, UP0 ;  /* 0x0000000c0600728c */ /* 0x000fc40008706670 */
        /* <DEDUP_REMOVED lines=19> */
.L_x_41:
[----:B------:R-:W2:Y:S02]  /*2a00*/  LDCU UR4, c[0x0][0xb30] ;  /* 0x00016600ff0477ac */ /* 0x000ea40008000800 */
[----:B--2---:R-:W-:-:S09]  /*2a10*/  UISETP.NE.AND UP0, UPT, UR4, 0x1, UPT ;  /* 0x000000010400788c */ /* 0x004fd2000bf05270 */
[----:B------:R-:W-:Y:S05]  /*2a20*/  BRA.U UP0, `(.L_x_42) ;  /* 0x0000000100447547 */ /* 0x000fea000b800000 */
[----:B------:R-:W2:Y:S01]  /*2a30*/  LDCU.128 UR12, c[0x0][0xb10] ;  /* 0x00016200ff0c77ac */ /* 0x000ea20008000c00 */
[----:B------:R-:W3:Y:S01]  /*2a40*/  LDCU UR16, c[0x0][0xb0c] ;  /* 0x00016180ff1077ac */ /* 0x000ee20008000800 */
[----:B------:R-:W4:Y:S01]  /*2a50*/  LDCU UR17, c[0x0][0xb20] ;  /* 0x00016400ff1177ac */ /* 0x000f220008000800 */
[----:B--2---:R-:W-:Y:S02]  /*2a60*/  UIMAD.WIDE.U32 UR10, UR38, UR12, URZ ;  /* 0x0000000c260a72a5 */ /* 0x004fe4000f8e00ff */
[----:B------:R-:W-:Y:S02]  /*2a70*/  UIMAD.WIDE.U32 UR8, UR37, UR15, URZ ;  /* 0x0000000f250872a5 */ /* 0x000fe4000f8e00ff */
[----:B---3--:R-:W-:Y:S02]  /*2a80*/  UISETP.NE.AND UP2, UPT, UR16, 0x1, UPT ;  /* 0x000000011000788c */ /* 0x008fe4000bf45270 */
[----:B------:R-:W-:Y:S01]  /*2a90*/  UISETP.NE.AND UP0, UPT, UR14, 0x1, UPT ;  /* 0x000000010e00788c */ /* 0x000fe2000bf05270 */
[----:B------:R-:W-:-:S02]  /*2aa0*/  UMOV UR6, UR11 ;  /* 0x0000000b00067c82 */ /* 0x000fc40008000000 */
[----:B------:R-:W-:Y:S01]  /*2ab0*/  UMOV UR4, UR9 ;  /* 0x0000000900047c82 */ /* 0x000fe20008000000 */
[----:B------:R-:W-:Y:S02]  /*2ac0*/  USHF.R.U32.HI UR6, URZ, UR13, UR6 ;  /* 0x0000000dff067299 */ /* 0x000fe40008011606 */
[----:B----4-:R-:W-:Y:S02]  /*2ad0*/  USHF.R.U32.HI UR4, URZ, UR17, UR4 ;  /* 0x00000011ff047299 */ /* 0x010fe40008011604 */
[----:B------:R-:W-:Y:S02]  /*2ae0*/  USEL UR6, UR38, UR6, !UP2 ;  /* 0x0000000626067287 */ /* 0x000fe4000d000000 */
[----:B------:R-:W-:-:S04]  /*2af0*/  USEL UR4, UR37, UR4, !UP0 ;  /* 0x0000000425047287 */ /* 0x000fc8000c000000 */
[----:B------:R-:W-:Y:S02]  /*2b00*/  UIADD3 UR8, UPT, UPT, UR6, -UR4, URZ ;  /* 0x8000000406087290 */ /* 0x000fe4000fffe0ff */
[----:B------:R-:W-:Y:S02]  /*2b10*/  UIADD3 UR4, UPT, UPT, -UR6, UR4, URZ ;  /* 0x0000000406047290 */ /* 0x000fe4000fffe1ff */
[----:B------:R-:W-:Y:S02]  /*2b20*/  UIMAD UR37, UR8, UR14, UR37 ;  /* 0x0000000e082572a4 */ /* 0x000fe4000f8e0225 */
[----:B------:R-:W-:-:S12]  /*2b30*/  UIMAD UR38, UR4, UR16, UR38 ;  /* 0x00000010042672a4 */ /* 0x000fd8000f8e0226 */
.L_x_42:
[----:B------:R-:W-:Y:S01]  /*2b40*/  VIADD R11, R11, 0x1 ;  /* 0x000000010b0b7836 */ /* 0x000fe20000000000 */
[----:B------:R-:W-:Y:S01]  /*2b50*/  PLOP3.LUT P1, PT, PT, PT, PT, 0x80, 0x8 ;  /* 0x000000000008781c */ /* 0x000fe20003f2f070 */
[----:B------:R-:W-:Y:S02]  /*2b60*/  UIADD3 UR16, UPT, UPT, UR38, UR62, URZ ;  /* 0x0000003e26107290 */ /* 0x000fe4000fffe0ff */
[----:B------:R-:W-:Y:S01]  /*2b70*/  UIADD3 UR20, UPT, UPT, UR37, UR59, URZ ;  /* 0x0000003b25147290 */ /* 0x000fe2000fffe0ff */
[----:B------:R-:W-:-:S04]  /*2b80*/  ISETP.NE.AND P0, PT, R11, 0x2, PT ;  /* 0x000000020b00780c */ /* 0x000fc80003f05270 */
[----:B------:R-:W-:Y:S02]  /*2b90*/  SEL R3, RZ, 0x1, P0 ;  /* 0x00000001ff037807 */ /* 0x000fe40000000000 */
[----:B------:R-:W-:Y:S02]  /*2ba0*/  SEL R11, R11, RZ, P0 ;  /* 0x000000ff0b0b7207 */ /* 0x000fe40000000000 */
[----:B------:R-:W-:Y:S01]  /*2bb0*/  LOP3.LUT R10, R10, R3, RZ, 0x3c, !PT ;  /* 0x000000030a0a7212 */ /* 0x000fe200078e3cff */
[----:B------:R-:W-:Y:S06]  /*2bc0*/  BRA.U UP1, `(.L_x_43) ;  /* 0xfffffff1015c7547 */ /* 0x000fec000b83ffff */
[----:B------:R-:W-:Y:S01]  /*2bd0*/  UIADD3 UR7, UPT, UPT, UR7, 0x110, URZ ;  /* 0x0000011007077890 */ /* 0x000fe2000fffe0ff */
[----:B------:R-:W-:-:S03]  /*2be0*/  SHF.L.U32 R3, R12, 0x1f, RZ ;  /* 0x0000001f0c037819 */ /* 0x000fc600000006ff */
[----:B------:R-:W-:-:S09]  /*2bf0*/  ULEA UR4, UR5, UR7, 0x3 ;  /* 0x0000000705047291 */ /* 0x000fd2000f8e18ff */
[----:B------:R-:W2:Y:S02]  /*2c00*/  SYNCS.PHASECHK.TRANS64.TRYWAIT P0, [UR4], R3 ;  /* 0x00000003ff0075a7 */ /* 0x000ea40008001104 */
[----:B--2---:R-:W-:Y:S05]  /*2c10*/  @!P0 BRA `(.L_x_44) ;  /* 0x0000006000908947 */ /* 0x004fea0003800000 */
.L_x_148:
[----:B------:R-:W-:-:S04]  /*2c20*/  UIADD3 UR4, UPT, UPT, UR5, 0x1, URZ ;  /* 0x0000000105047890 */ /* 0x000fc8000fffe0ff */
[----:B------:R-:W-:-:S04]  /*2c30*/  UISETP.NE.AND UP0, UPT, UR4, 0x22, UPT ;  /* 0x000000220400788c */ /* 0x000fc8000bf05270 */
[----:B------:R-:W-:Y:S02]  /*2c40*/  USEL UR6, URZ, 0x1, UP0 ;  /* 0x00000001ff067887 */ /* 0x000fe40008000000 */
[----:B------:R-:W-:-:S04]  /*2c50*/  USEL UR4, UR4, URZ, UP0 ;  /* 0x000000ff04047287 */ /* 0x000fc80008000000 */
[----:B------:R-:W-:Y:S01]  /*2c60*/  ULEA UR5, UR4, UR7, 0x3 ;  /* 0x0000000704057291 */ /* 0x000fe2000f8e18ff */
[----:B------:R-:W-:-:S04]  /*2c70*/  LOP3.LUT R2, R12, UR6, RZ, 0x3c, !PT ;  /* 0x000000060c027c12 */ /* 0x000fc8000f8e3cff */
[----:B-1----:R-:W-:-:S04]  /*2c80*/  SHF.L.U32 R3, R2, 0x1f, RZ ;  /* 0x0000001f02037819 */ /* 0x002fc800000006ff */
[----:B------:R-:W1:Y:S02]  /*2c90*/  SYNCS.PHASECHK.TRANS64.TRYWAIT P0, [UR5], R3 ;  /* 0x00000003ff0075a7 */ /* 0x000e640008001105 */
[----:B-1----:R-:W-:Y:S05]  /*2ca0*/  @!P0 BRA `(.L_x_45) ;  /* 0x0000006000848947 */ /* 0x002fea0003800000 */
.L_x_150:
        /* <DEDUP_REMOVED lines=9> */
.L_x_152:
        /* <DEDUP_REMOVED lines=9> */
.L_x_154:
        /* <DEDUP_REMOVED lines=9> */
.L_x_156:
        /* <DEDUP_REMOVED lines=9> */
.L_x_158:
        /* <DEDUP_REMOVED lines=9> */
.L_x_160:
        /* <DEDUP_REMOVED lines=9> */
.L_x_162:
        /* <DEDUP_REMOVED lines=9> */
.L_x_164:
        /* <DEDUP_REMOVED lines=9> */
.L_x_166:
        /* <DEDUP_REMOVED lines=9> */
.L_x_168:
        /* <DEDUP_REMOVED lines=9> */
.L_x_170:
        /* <DEDUP_REMOVED lines=9> */
.L_x_172:
        /* <DEDUP_REMOVED lines=9> */
.L_x_174:
        /* <DEDUP_REMOVED lines=9> */
.L_x_176:
        /* <DEDUP_REMOVED lines=9> */
.L_x_178:
        /* <DEDUP_REMOVED lines=9> */
.L_x_180:
        /* <DEDUP_REMOVED lines=9> */
.L_x_182:
        /* <DEDUP_REMOVED lines=9> */
.L_x_184:
        /* <DEDUP_REMOVED lines=9> */
.L_x_186:
        /* <DEDUP_REMOVED lines=9> */
.L_x_188:
        /* <DEDUP_REMOVED lines=9> */
.L_x_190:
        /* <DEDUP_REMOVED lines=9> */
.L_x_192:
        /* <DEDUP_REMOVED lines=9> */
.L_x_194:
        /* <DEDUP_REMOVED lines=9> */
.L_x_196:
        /* <DEDUP_REMOVED lines=9> */
.L_x_198:
        /* <DEDUP_REMOVED lines=9> */
.L_x_200:
        /* <DEDUP_REMOVED lines=9> */
.L_x_202:
        /* <DEDUP_REMOVED lines=9> */
.L_x_204:
        /* <DEDUP_REMOVED lines=9> */
.L_x_206:
        /* <DEDUP_REMOVED lines=9> */
.L_x_208:
        /* <DEDUP_REMOVED lines=9> */
.L_x_210:
        /* <DEDUP_REMOVED lines=9> */
.L_x_212:
[----:B------:R-:W-:-:S04]  /*3e20*/  UIADD3 UR4, UPT, UPT, UR4, 0x1, URZ ;  /* 0x0000000104047890 */ /* 0x000fc8000fffe0ff */
[----:B------:R-:W-:-:S04]  /*3e30*/  UISETP.NE.AND UP0, UPT, UR4, 0x22, UPT ;  /* 0x000000220400788c */ /* 0x000fc8000bf05270 */
[----:B------:R-:W-:Y:S02]  /*3e40*/  USEL UR5, URZ, 0x1, UP0 ;  /* 0x00000001ff057887 */ /* 0x000fe40008000000 */
[----:B------:R-:W-:-:S04]  /*3e50*/  USEL UR4, UR4, URZ, UP0 ;  /* 0x000000ff04047287 */ /* 0x000fc80008000000 */
[----:B------:R-:W-:Y:S01]  /*3e60*/  ULEA UR4, UR4, UR7, 0x3 ;  /* 0x0000000704047291 */ /* 0x000fe2000f8e18ff */
[----:B-1----:R-:W-:-:S04]  /*3e70*/  LOP3.LUT R3, R2, UR5, RZ, 0x3c, !PT ;  /* 0x0000000502037c12 */ /* 0x002fc8000f8e3cff */
[----:B------:R-:W-:Y:S01]  /*3e80*/  SHF.L.U32 R3, R3, 0x1f, RZ ;  /* 0x0000001f03037819 */ /* 0x000fe200000006ff */
[----:B------:R-:W-:-:S07]  /*3e90*/  IMAD.U32 R0, RZ, RZ, UR4 ;  /* 0x00000004ff007e24 */ /* 0x000fce000f8e00ff */
.L_x_77:
[----:B-1----:R1:W2:Y:S02]  /*3ea0*/  SYNCS.PHASECHK.TRANS64.TRYWAIT P0, [R0+URZ], R3 ;  /* 0x00000003000075a7 */ /* 0x0022a400080011ff */
[----:B--2---:R-:W-:Y:S05]  /*3eb0*/  @!P0 NANOSLEEP.SYNCS 0x989680 ;  /* 0x009896800000895d */ /* 0x004fea0003900000 */
[----:B------:R-:W2:Y:S02]  /*3ec0*/  @!P0 SYNCS.PHASECHK.TRANS64 P0, [R0+URZ], R3 ;  /* 0x00000003000085a7 */ /* 0x000ea400080010ff */
[----:B--2---:R-:W-:Y:S05]  /*3ed0*/  @P0 EXIT ;  /* 0x000000000000094d */ /* 0x004fea0003800000 */
[----:B------:R-:W-:Y:S05]  /*3ee0*/  BRA `(.L_x_77) ;  /* 0xfffffffc00ec7947 */ /* 0x000fea000383ffff */
.L_x_23:
[----:B------:R-:W1:Y:S02]  /*3ef0*/  S2UR UR4, SR_CgaCtaId ;  /* 0x00000000000479c3 */ /* 0x000e640000008800 */
[----:B-1----:R-:W-:-:S04]  /*3f00*/  UISETP.NE.AND UP0, UPT, UR4, URZ, UPT ;  /* 0x000000ff0400728c */ /* 0x002fc8000bf05270 */
[----:B------:R-:W-:-:S09]  /*3f10*/  UISETP.NE.OR UP0, UPT, UR17, 0x1, UP0 ;  /* 0x000000011100788c */ /* 0x000fd20008705670 */
[----:B------:R-:W-:Y:S05]  /*3f20*/  BRA.U UP0, `(.L_x_78) ;  /* 0x00000005004c7547 */ /* 0x000fea000b800000 */
[----:B------:R-:W1:Y:S01]  /*3f30*/  S2UR UR5, SR_CgaCtaId ;  /* 0x00000000000579c3 */ /* 0x000e620000008800 */
[----:B------:R-:W-:Y:S01]  /*3f40*/  UMOV UR4, 0x400 ;  /* 0x0000040000047882 */ /* 0x000fe20000000000 */
[----:B------:R-:W-:Y:S01]  /*3f50*/  ISETP.GE.U32.AND P2, PT, R0, 0x8, PT ;  /* 0x000000080000780c */ /* 0x000fe20003f46070 */
[----:B------:R-:W-:Y:S01]  /*3f60*/  IMAD.MOV.U32 R12, RZ, RZ, 0x1 ;  /* 0x00000001ff0c7424 */ /* 0x000fe200078e00ff */
[----:B------:R-:W-:Y:S02]  /*3f70*/  CS2R R10, SRZ ;  /* 0x00000000000a7805 */ /* 0x000fe4000001ff00 */
[----:B------:R-:W-:Y:S01]  /*3f80*/  CS2R R8, SRZ ;  /* 0x0000000000087805 */ /* 0x000fe2000001ff00 */
[----:B-1----:R-:W-:-:S03]  /*3f90*/  ULEA UR6, UR5, UR4, 0x18 ;  /* 0x0000000405067291 */ /* 0x002fc6000f8ec0ff */
[----:B------:R-:W-:-:S09]  /*3fa0*/  UMOV UR5, URZ ;  /* 0x000000ff00057c82 */ /* 0x000fd20008000000 */
.L_x_82:
[----:B------:R-:W-:Y:S02]  /*3fb0*/  LEA R2, R8, UR6, 0x3 ;  /* 0x0000000608027c11 */ /* 0x000fe4000f8e18ff */
[----:B------:R-:W-:-:S03]  /*3fc0*/  SHF.L.U32 R5, R9, 0x1f, RZ ;  /* 0x0000001f09057819 */ /* 0x000fc600000006ff */
[----:B------:R-:W-:Y:S01]  /*3fd0*/  VIADD R4, R2, 0x2c0 ;  /* 0x000002c002047836 */ /* 0x000fe20000000000 */
[----:B------:R-:W1:Y:S02]  /*3fe0*/  SYNCS.PHASECHK.TRANS64.TRYWAIT P0, [R2+URZ+0x2b0], R5 ;  /* 0x0002b005020075a7 */ /* 0x000e6400080011ff */
[----:B-1----:R-:W-:Y:S05]  /*3ff0*/  @!P0 BRA `(.L_x_79) ;  /* 0x0000005800b08947 */ /* 0x002fea0003800000 */
.L_x_213:
[----:B------:R-:W-:Y:S01]  /*4000*/  ULEA UR4, UR5, UR6, 0x3 ;  /* 0x0000000605047291 */ /* 0x000fe2000f8e18ff */
[----:B------:R-:W-:Y:S02]  /*4010*/  PRMT R4, RZ, 0x654, R4 ;  /* 0x00000654ff047816 */ /* 0x000fe40000000004 */
[----:B-1----:R-:W-:Y:S01]  /*4020*/  SHF.L.U32 R5, R12, 0x1f, RZ ;  /* 0x0000001f0c057819 */ /* 0x002fe200000006ff */
[----:B------:R-:W-:Y:S01]  /*4030*/  UIADD3 UR7, UPT, UPT, UR4, 0x250, URZ ;  /* 0x0000025004077890 */ /* 0x000fe2000fffe0ff */
[----:B------:R1:W-:Y:S05]  /*4040*/  SYNCS.ARRIVE.TRANS64.RED.A1T0 RZ, [R4+URZ], RZ ;  /* 0x000000ff04ff79a7 */ /* 0x0003ea00081004ff */
[----:B------:R-:W-:Y:S01]  /*4050*/  IMAD.U32 R7, RZ, RZ, UR7 ;  /* 0x00000007ff077e24 */ /* 0x000fe2000f8e00ff */
[----:B------:R-:W2:Y:S04]  /*4060*/  SYNCS.PHASECHK.TRANS64.TRYWAIT P0, [UR4+0x260], R5 ;  /* 0x00026005ff0075a7 */ /* 0x000ea80008001104 */
[----:B------:R-:W-:Y:S01]  /*4070*/  PRMT R6, R0, 0x654, R7 ;  /* 0x0000065400067816 */ /* 0x000fe20000000007 */
[----:B-1----:R-:W-:Y:S01]  /*4080*/  @!P2 IMAD.MOV.U32 R4, RZ, RZ, 0x10 ;  /* 0x00000010ff04a424 */ /* 0x002fe200078e00ff */
[----:B--2---:R-:W-:Y:S06]  /*4090*/  @!P0 BRA `(.L_x_80) ;  /* 0x00000058009c8947 */ /* 0x004fec0003800000 */
.L_x_215:
[----:B------:R-:W-:Y:S01]  /*40a0*/  ULEA UR8, UR5, UR6, 0x4 ;  /* 0x0000000605087291 */ /* 0x000fe2000f8e20ff */
[----:B------:R-:W-:Y:S01]  /*40b0*/  SEL R3, R6, R3, !P2 ;  /* 0x0000000306037207 */ /* 0x000fe20005000000 */
[----:B------:R-:W-:Y:S01]  /*40c0*/  UIADD3 UR9, UPT, UPT, UR4, 0x250, URZ ;  /* 0x0000025004097890 */ /* 0x000fe2000fffe0ff */
[----:B-1----:R-:W-:Y:S01]  /*40d0*/  LEA R2, R11, UR6, 0x3 ;  /* 0x000000060b027c11 */ /* 0x002fe2000f8e18ff */
[----:B------:R-:W-:Y:S01]  /*40e0*/  UIADD3 UR8, UPT, UPT, UR8, 0x2e0, URZ ;  /* 0x000002e008087890 */ /* 0x000fe2000fffe0ff */
[----:B------:R-:W-:Y:S01]  /*40f0*/  SHF.L.U32 R5, R10, 0x1f, RZ ;  /* 0x0000001f0a057819 */ /* 0x000fe200000006ff */
[----:B------:R1:W-:Y:S01]  /*4100*/  @!P2 SYNCS.ARRIVE.TRANS64.RED RZ, [R3+URZ], R4 ;  /* 0x0000000403ffa9a7 */ /* 0x0003e200080004ff */
[----:B------:R-:W-:Y:S01]  /*4110*/  UIADD3 UR4, UPT, UPT, UR5, 0x1, URZ ;  /* 0x0000000105047890 */ /* 0x000fe2000fffe0ff */
[----:B------:R-:W-:-:S03]  /*4120*/  VIADD R8, R8, 0x1 ;  /* 0x0000000108087836 */ /* 0x000fc60000000000 */
[----:B------:R-:W-:Y:S02]  /*4130*/  UISETP.NE.AND UP0, UPT, UR4, 0x2, UPT ;  /* 0x000000020400788c */ /* 0x000fe4000bf05270 */
[----:B------:R-:W-:Y:S06]  /*4140*/  UGETNEXTWORKID.BROADCAST [UR8], [UR9] ;  /* 0x00000000080073ca */ /* 0x000fec0008000100 */
[----:B------:R-:W-:Y:S01]  /*4150*/  USEL UR7, URZ, 0x1, UP0 ;  /* 0x00000001ff077887 */ /* 0x000fe20008000000 */
[----:B------:R-:W-:Y:S01]  /*4160*/  ISETP.NE.AND P0, PT, R8, 0x2, PT ;  /* 0x000000020800780c */ /* 0x000fe20003f05270 */
[----:B------:R-:W-:Y:S01]  /*4170*/  USEL UR5, UR4, URZ, UP0 ;  /* 0x000000ff04057287 */ /* 0x000fe20008000000 */
[----:B------:R-:W2:Y:S03]  /*4180*/  SYNCS.PHASECHK.TRANS64.TRYWAIT P1, [R2+URZ+0x250], R5 ;  /* 0x00025005020075a7 */ /* 0x000ea600080211ff */
[----:B------:R-:W-:Y:S01]  /*4190*/  LOP3.LUT R12, R12, UR7, RZ, 0x3c, !PT ;  /* 0x000000070c0c7c12 */ /* 0x000fe2000f8e3cff */
[----:B-12---:R-:W-:Y:S07]  /*41a0*/  @!P1 BRA `(.L_x_81) ;  /* 0x0000005800709947 */ /* 0x006fee0003800000 */
.L_x_216:
[C---:B------:R-:W-:Y:S01]  /*41b0*/  LEA R4, R11.reuse, UR6, 0x4 ;  /* 0x000000060b047c11 */ /* 0x040fe2000f8e20ff */
[----:B-1----:R-:W-:Y:S01]  /*41c0*/  VIADD R2, R2, 0x260 ;  /* 0x0000026002027836 */ /* 0x002fe20000000000 */
[----:B------:R-:W-:Y:S01]  /*41d0*/  SEL R8, R8, RZ, P0 ;  /* 0x000000ff08087207 */ /* 0x000fe20000000000 */
[----:B------:R-:W-:-:S03]  /*41e0*/  VIADD R11, R11, 0x1 ;  /* 0x000000010b0b7836 */ /* 0x000fc60000000000 */
[----:B------:R-:W1:Y:S01]  /*41f0*/  LDS.128 R4, [R4+0x2e0] ;  /* 0x0002e00004047984 */ /* 0x000e620000000c00 */
[----:B------:R-:W-:Y:S02]  /*4200*/  PRMT R2, RZ, 0x654, R2 ;  /* 0x00000654ff027816 */ /* 0x000fe40000000002 */
[C---:B------:R-:W-:Y:S01]  /*4210*/  ISETP.NE.AND P1, PT, R11.reuse, 0x2, PT ;  /* 0x000000020b00780c */ /* 0x040fe20003f25270 */
[----:B------:R-:W-:Y:S01]  /*4220*/  @!PT LDS RZ, [RZ] ;  /* 0x00000000fffff984 */ /* 0x000fe20000000800 */
[----:B------:R-:W-:Y:S01]  /*4230*/  @!PT LDS RZ, [RZ] ;  /* 0x00000000fffff984 */ /* 0x000fe20000000800 */
[----:B------:R-:W-:Y:S01]  /*4240*/  @!PT LDS RZ, [RZ] ;  /* 0x00000000fffff984 */ /* 0x000fe20000000800 */
[----:B------:R-:W-:Y:S01]  /*4250*/  @!PT LDS RZ, [RZ] ;  /* 0x00000000fffff984 */ /* 0x000fe20000000800 */
[----:B------:R2:W-:Y:S06]  /*4260*/  MEMBAR.ALL.CTA ;  /* 0x0000000000007992 */ /* 0x0005ec0000008000 */
[----:B--2---:R-:W2:Y:S01]  /*4270*/  FENCE.VIEW.ASYNC.S ;  /* 0x00000000000073c6 */ /* 0x004ea20000000000 */
[----:B------:R-:W-:Y:S01]  /*4280*/  SEL R11, R11, RZ, P1 ;  /* 0x000000ff0b0b7207 */ /* 0x000fe20000800000 */
[----:B--2---:R2:W-:Y:S01]  /*4290*/  SYNCS.ARRIVE.TRANS64.RED.A1T0 RZ, [R2+URZ], RZ ;  /* 0x000000ff02ff79a7 */ /* 0x0045e200081004ff */
[----:B-1----:R-:W-:-:S02]  /*42a0*/  LOP3.LUT P3, RZ, R6, 0x1, RZ, 0xc0, !PT ;  /* 0x0000000106ff7812 */ /* 0x002fc4000786c0ff */
[----:B------:R-:W-:-:S04]  /*42b0*/  SEL R5, RZ, 0x1, P1 ;  /* 0x00000001ff057807 */ /* 0x000fc80000800000 */
[----:B------:R-:W-:Y:S02]  /*42c0*/  LOP3.LUT R10, R10, R5, RZ, 0x3c, !PT ;  /* 0x000000050a0a7212 */ /* 0x000fe400078e3cff */
[----:B--2---:R-:W-:-:S04]  /*42d0*/  SEL R2, RZ, 0x1, P0 ;  /* 0x00000001ff027807 */ /* 0x004fc80000000000 */
[----:B------:R-:W-:Y:S01]  /*42e0*/  LOP3.LUT R9, R9, R2, RZ, 0x3c, !PT ;  /* 0x0000000209097212 */ /* 0x000fe200078e3cff */
[----:B------:R-:W-:Y:S06]  /*42f0*/  @P3 BRA `(.L_x_82) ;  /* 0xfffffffc002c3947 */ /* 0x000fec000383ffff */
[----:B------:R-:W-:Y:S01]  /*4300*/  ULEA UR4, UR5, UR6, 0x3 ;  /* 0x0000000605047291 */ /* 0x000fe2000f8e18ff */
[----:B------:R-:W-:-:S08]  /*4310*/  SHF.L.U32 R3, R12, 0x1f, RZ ;  /* 0x0000001f0c037819 */ /* 0x000fd000000006ff */
[----:B------:R-:W1:Y:S02]  /*4320*/  SYNCS.PHASECHK.TRANS64 P0, [UR4+0x260], R3 ;  /* 0x00026003ff0075a7 */ /* 0x000e640008001004 */
[----:B-1----:R-:W-:Y:S05]  /*4330*/  @P0 BRA `(.L_x_83) ;  /* 0x0000000000080947 */ /* 0x002fea0003800000 */
[----:B------:R-:W1:Y:S02]  /*4340*/  SYNCS.PHASECHK.TRANS64.TRYWAIT P0, [UR4+0x260], R3 ;  /* 0x00026003ff0075a7 */ /* 0x000e640008001104 */
[----:B-1----:R-:W-:Y:S05]  /*4350*/  @!P0 BRA `(.L_x_84) ;  /* 0x0000005800188947 */ /* 0x002fea0003800000 */
.L_x_83:
[----:B------:R-:W-:-:S04]  /*4360*/  UIADD3 UR7, UPT, UPT, UR5, 0x1, URZ ;  /* 0x0000000105077890 */ /* 0x000fc8000fffe0ff */
[----:B------:R-:W-:-:S04]  /*4370*/  UISETP.NE.AND UP0, UPT, UR7, 0x2, UPT ;  /* 0x000000020700788c */ /* 0x000fc8000bf05270 */
[----:B------:R-:W-:Y:S02]  /*4380*/  USEL UR8, URZ, 0x1, UP0 ;  /* 0x00000001ff087887 */ /* 0x000fe40008000000 */
[----:B------:R-:W-:-:S04]  /*4390*/  USEL UR7, UR7, URZ, UP0 ;  /* 0x000000ff07077287 */ /* 0x000fc80008000000 */
[----:B------:R-:W-:Y:S01]  /*43a0*/  ULEA UR7, UR7, UR6, 0x3 ;  /* 0x0000000607077291 */ /* 0x000fe2000f8e18ff */
[----:B-1----:R-:W-:-:S04]  /*43b0*/  LOP3.LUT R3, R12, UR8, RZ, 0x3c, !PT ;  /* 0x000000080c037c12 */ /* 0x002fc8000f8e3cff */
[----:B------:R-:W-:-:S04]  /*43c0*/  SHF.L.U32 R0, R3, 0x1f, RZ ;  /* 0x0000001f03007819 */ /* 0x000fc800000006ff */
[----:B------:R-:W1:Y:S02]  /*43d0*/  SYNCS.PHASECHK.TRANS64 P0, [UR7+0x260], R0 ;  /* 0x00026000ff0075a7 */ /* 0x000e640008001007 */
[----:B-1----:R-:W-:Y:S05]  /*43e0*/  @P0 EXIT ;  /* 0x000000000000094d */ /* 0x002fea0003800000 */
[----:B------:R-:W-:Y:S02]  /*43f0*/  SHF.L.U32 R3, R3, 0x1f, RZ ;  /* 0x0000001f03037819 */ /* 0x000fe400000006ff */
[----:B------:R-:W-:-:S07]  /*4400*/  MOV R0, UR7 ;  /* 0x0000000700007c02 */ /* 0x000fce0008000f00 */
.L_x_85:
[----:B-1----:R1:W2:Y:S02]  /*4410*/  SYNCS.PHASECHK.TRANS64.TRYWAIT P0, [R0+URZ+0x260], R3 ;  /* 0x00026003000075a7 */ /* 0x0022a400080011ff */
[----:B--2---:R-:W-:Y:S05]  /*4420*/  @!P0 NANOSLEEP.SYNCS 0x989680 ;  /* 0x009896800000895d */ /* 0x004fea0003900000 */
[----:B------:R-:W2:Y:S02]  /*4430*/  @!P0 SYNCS.PHASECHK.TRANS64 P0, [R0+URZ+0x260], R3 ;  /* 0x00026003000085a7 */ /* 0x000ea400080010ff */
[----:B--2---:R-:W-:Y:S05]  /*4440*/  @P0 EXIT ;  /* 0x000000000000094d */ /* 0x004fea0003800000 */
[----:B------:R-:W-:Y:S05]  /*4450*/  BRA `(.L_x_85) ;  /* 0xfffffffc00ec7947 */ /* 0x000fea000383ffff */
.L_x_78:
[----:B------:R-:W-:Y:S05]  /*4460*/  BRA.U UP4, `(.L_x_86) ;  /* 0x0000000d04847547 */ /* 0x000fea000b800000 */
[----:B------:R-:W1:Y:S01]  /*4470*/  S2UR UR7, SR_CgaCtaId ;  /* 0x00000000000779c3 */ /* 0x000e620000008800 */
[----:B------:R-:W-:Y:S01]  /*4480*/  UMOV UR4, 0x40 ;  /* 0x0000004000047882 */ /* 0x000fe20000000000 */
[----:B------:R-:W-:Y:S01]  /*4490*/  NOP ;  /* 0x0000000000007918 */ /* 0x000fe20000000000 */
[----:B------:R-:W-:Y:S01]  /*44a0*/  UMOV UR6, 0x400 ;  /* 0x0000040000067882 */ /* 0x000fe20000000000 */
[----:B-1----:R-:W-:Y:S02]  /*44b0*/  ULEA UR5, UR7, UR4, 0x18 ;  /* 0x0000000407057291 */ /* 0x002fe4000f8ec0ff */
[----:B------:R-:W-:-:S07]  /*44c0*/  ULEA UR6, UR7, UR6, 0x18 ;  /* 0x0000000607067291 */ /* 0x000fce000f8ec0ff */
[----:B------:R-:W1:Y:S02]  /*44d0*/  LDS.U8 R0, [UR5+0x1c] ;  /* 0x00001c05ff007984 */ /* 0x000e640008000000 */
[----:B-1----:R-:W-:-:S13]  /*44e0*/  ISETP.NE.AND P0, PT, R0, RZ, PT ;  /* 0x000000ff0000720c */ /* 0x002fda0003f05270 */
[----:B------:R-:W-:Y:S05]  /*44f0*/  @P0 BRA `(.L_x_87) ;  /* 0x0000000000580947 */ /* 0x000fea0003800000 */
[----:B------:R-:W-:-:S13]  /*4500*/  ELECT P0, URZ, PT ;  /* 0x0000000000ff782f */ /* 0x000fda0003800000 */
[----:B------:R-:W-:Y:S05]  /*4510*/  @!P0 BRA `(.L_x_88) ;  /* 0x0000000000608947 */ /* 0x000fea0003800000 */
[----:B------:R-:W-:Y:S01]  /*4520*/  UMOV UR4, 0x10 ;  /* 0x0000001000047882 */ /* 0x000fe20000000000 */
[----:B------:R-:W-:Y:S01]  /*4530*/  HFMA2 R0, -RZ, RZ, 0, 5.9604644775390625e-08 ;  /* 0x00000001ff007431 */ /* 0x000fe200000001ff */
[----:B------:R-:W-:-:S03]  /*4540*/  MOV R3, 0xffff ;  /* 0x0000ffff00037802 */ /* 0x000fc60000000f00 */
[----:B------:R-:W-:Y:S04]  /*4550*/  DEPBAR.LE SB1, 0x36 ;  /* 0x00009d800000791a */ /* 0x000fe80000000000 */
[----:B------:R-:W1:Y:S02]  /*4560*/  UTCATOMSWS.FIND_AND_SET.ALIGN UP0, UR4, UR4 ;  /* 0x00000004000475e3 */ /* 0x000e640008000800 */
[----:B-1----:R-:W-:Y:S01]  /*4570*/  MOV R4, UR4 ;  /* 0x0000000400047c02 */ /* 0x002fe20008000f00 */
[----:B------:R-:W-:Y:S06]  /*4580*/  BRA.U UP0, `(.L_x_89) ;  /* 0x0000000100187547 */ /* 0x000fec000b800000 */
.L_x_90:
[----:B------:R-:W-:Y:S05]  /*4590*/  NANOSLEEP 0x64 ;  /* 0x000000640000795d */ /* 0x000fea0003800000 */
[----:B------:R-:W-:-:S05]  /*45a0*/  UMOV UR4, 0x10 ;  /* 0x0000001000047882 */ /* 0x000fca0000000000 */
[----:B------:R-:W-:Y:S04]  /*45b0*/  DEPBAR.LE SB1, 0x36 ;  /* 0x00009d800000791a */ /* 0x000fe80000000000 */
[----:B------:R-:W1:Y:S02]  /*45c0*/  UTCATOMSWS.FIND_AND_SET.ALIGN UP0, UR4, UR4 ;  /* 0x00000004000475e3 */ /* 0x000e640008000800 */
[----:B-1----:R-:W-:Y:S01]  /*45d0*/  MOV R4, UR4 ;  /* 0x0000000400047c02 */ /* 0x002fe20008000f00 */
[----:B------:R-:W-:Y:S05]  /*45e0*/  BRA.U !UP0, `(.L_x_90) ;  /* 0xfffffffd08e87547 */ /* 0x000fea000b83ffff */
.L_x_89:
[-C--:B------:R-:W-:Y:S02]  /*45f0*/  SHF.L.U32 R3, R3, R4.reuse, RZ ;  /* 0x0000000403037219 */ /* 0x080fe400000006ff */
[----:B------:R-:W-:Y:S01]  /*4600*/  SHF.L.U32 R0, R0, R4, RZ ;  /* 0x0000000400007219 */ /* 0x000fe200000006ff */
[----:B------:R-:W-:Y:S02]  /*4610*/  IMAD.SHL.U32 R4, R4, 0x20, RZ ;  /* 0x0000002004047824 */ /* 0x000fe400078e00ff */
[----:B------:R1:W-:Y:S04]  /*4620*/  ATOMS.OR RZ, [UR5+0x14], R3 ;  /* 0x00001403ffff798c */ /* 0x0003e8000b000005 */
[----:B------:R1:W-:Y:S04]  /*4630*/  ATOMS.OR RZ, [UR5+0x18], R0 ;  /* 0x00001800ffff798c */ /* 0x0003e8000b000005 */
[----:B------:R1:W-:Y:S01]  /*4640*/  STS [UR6+0x300], R4 ;  /* 0x00030004ff007988 */ /* 0x0003e20008000806 */
[----:B------:R-:W-:Y:S05]  /*4650*/  BRA `(.L_x_88) ;  /* 0x0000000000107947 */ /* 0x000fea0003800000 */
.L_x_87:
[----:B------:R-:W-:Y:S02]  /*4660*/  MOV R0, 0xffffffff ;  /* 0xffffffff00007802 */ /* 0x000fe40000000f00 */
[----:B------:R-:W-:-:S03]  /*4670*/  MOV R4, 0x46a0 ;  /* 0x000046a000047802 */ /* 0x000fc60000000f00 */
[----:B------:R1:W-:Y:S04]  /*4680*/  STS [UR6+0x300], R0 ;  /* 0x00030000ff007988 */ /* 0x0003e80008000806 */
[----:B-1---5:R-:W-:Y:S05]  /*4690*/  CALL.REL.NOINC `($__internal_1_$__cuda_sm10x_tcgen05_guardrail_trap_phase_invalid_during_alloc) ;  /* 0x0000005800d47944 */ /* 0x022fea0003c00000 */
.L_x_88:
[----:B------:R-:W-:Y:S05]  /*46a0*/  WARPSYNC.ALL ;  /* 0x0000000000007948 */ /* 0x000fea0003800000 */
[----:B------:R-:W2:Y:S01]  /*46b0*/  S2UR UR4, SR_CgaCtaId ;  /* 0x00000000000479c3 */ /* 0x000ea20000008800 */
[----:B------:R-:W-:Y:S01]  /*46c0*/  UMOV UR13, 0x400 ;  /* 0x00000400000d7882 */ /* 0x000fe20000000000 */
[----:B------:R-:W-:-:S06]  /*46d0*/  NOP ;  /* 0x0000000000007918 */ /* 0x000fcc0000000000 */
[----:B------:R-:W-:Y:S06]  /*46e0*/  BAR.ARV 0x6, 0xa0 ;  /* 0x0182800000007b1d */ /* 0x000fec0000002000 */
[----:B------:R-:W3:Y:S01]  /*46f0*/  LDCU UR5, c[0x0][0x38c] ;  /* 0x00007180ff0577ac */ /* 0x000ee20008000800 */
[----:B------:R-:W-:Y:S01]  /*4700*/  LOP3.LUT R2, R2, 0xffff, RZ, 0xc0, !PT ;  /* 0x0000ffff02027812 */ /* 0x000fe200078ec0ff */
[----:B------:R-:W-:Y:S01]  /*4710*/  IMAD.MOV.U32 R11, RZ, RZ, 0x1 ;  /* 0x00000001ff0b7424 */ /* 0x000fe200078e00ff */
[----:B------:R-:W-:Y:S01]  /*4720*/  CS2R R8, SRZ ;  /* 0x0000000000087805 */ /* 0x000fe2000001ff00 */
[----:B------:R-:W4:Y:S01]  /*4730*/  LDCU UR8, c[0x0][0x38c] ;  /* 0x00007180ff0877ac */ /* 0x000f220008000800 */
[----:B------:R-:W-:Y:S01]  /*4740*/  R2UR UR15, R2 ;  /* 0x00000000020f72ca */ /* 0x000fe200000e0000 */
[----:B------:R-:W-:Y:S01]  /*4750*/  IMAD.MOV.U32 R10, RZ, RZ, RZ ;  /* 0x000000ffff0a7224 */ /* 0x000fe200078e00ff */
[----:B------:R-:W-:Y:S01]  /*4760*/  UMOV UR18, URZ ;  /* 0x000000ff00127c82 */ /* 0x000fe20008000000 */
[----:B------:R-:W-:Y:S01]  /*4770*/  UMOV UR10, URZ ;  /* 0x000000ff000a7c82 */ /* 0x000fe20008000000 */
[----:B--2---:R-:W-:Y:S01]  /*4780*/  ULEA UR13, UR4, UR13, 0x18 ;  /* 0x0000000d040d7291 */ /* 0x004fe2000f8ec0ff */
[----:B------:R-:W-:Y:S01]  /*4790*/  UMOV UR20, 0x0 ;  /* 0x0000000000147882 */ /* 0x000fe20000000000 */
[----:B------:R-:W-:-:S02]  /*47a0*/  UMOV UR21, 0x4200490 ;  /* 0x0420049000157882 */ /* 0x000fc40000000000 */
[----:B------:R-:W-:Y:S02]  /*47b0*/  UIADD3 UR6, UPT, UPT, UR13, 0x4600, URZ ;  /* 0x000046000d067890 */ /* 0x000fe4000fffe0ff */
[----:B------:R-:W-:Y:S02]  /*47c0*/  UIADD3 UR7, UPT, UPT, UR13, 0x15600, URZ ;  /* 0x000156000d077890 */ /* 0x000fe4000fffe0ff */
[----:B---3--:R-:W-:Y:S01]  /*47d0*/  UIADD3 UR5, UPT, UPT, UR5, 0x1f, URZ ;  /* 0x0000001f05057890 */ /* 0x008fe2000fffe0ff */
[----:B-1----:R-:W1:Y:S01]  /*47e0*/  LDS R0, [UR13+0x300] ;  /* 0x0003000dff007984 */ /* 0x002e620008000800 */
[----:B------:R-:W-:Y:S02]  /*47f0*/  USHF.R.U32.HI UR6, URZ, 0x4, UR6 ;  /* 0x00000004ff067899 */ /* 0x000fe40008011606 */
[----:B------:R-:W-:Y:S02]  /*4800*/  USHF.R.S32.HI UR4, URZ, 0x1f, UR5 ;  /* 0x0000001fff047899 */ /* 0x000fe40008011405 */
[----:B------:R-:W-:-:S02]  /*4810*/  ULOP3.LUT UR6, UR6, 0x3fff, URZ, 0xc0, !UPT ;  /* 0x00003fff06067892 */ /* 0x000fc4000f8ec0ff */
[----:B------:R-:W-:Y:S02]  /*4820*/  ULEA.HI UR4, UR4, UR5, URZ, 0x5 ;  /* 0x0000000504047291 */ /* 0x000fe4000f8f28ff */
[----:B------:R-:W-:Y:S02]  /*4830*/  USHF.R.U32.HI UR5, URZ, 0x4, UR7 ;  /* 0x00000004ff057899 */ /* 0x000fe40008011607 */
[----:B------:R-:W-:Y:S02]  /*4840*/  USHF.R.S32.HI UR22, URZ, 0x5, UR4 ;  /* 0x00000005ff167899 */ /* 0x000fe40008011404 */
[----:B------:R-:W-:Y:S02]  /*4850*/  ULOP3.LUT UR5, UR5, 0x3fff, URZ, 0xc0, !UPT ;  /* 0x00003fff05057892 */ /* 0x000fe4000f8ec0ff */
[----:B------:R-:W-:Y:S02]  /*4860*/  UISETP.LT.AND UP0, UPT, UR22, 0x1, UPT ;  /* 0x000000011600788c */ /* 0x000fe4000bf01270 */
[----:B------:R-:W-:-:S02]  /*4870*/  ULOP3.LUT UR16, UR6, 0x10000, URZ, 0xfc, !UPT ;  /* 0x0001000006107892 */ /* 0x000fc4000f8efcff */
[----:B------:R-:W-:Y:S02]  /*4880*/  USEL UR23, UR22, 0x1, !UP0 ;  /* 0x0000000116177887 */ /* 0x000fe4000c000000 */
[----:B------:R-:W-:Y:S02]  /*4890*/  ULOP3.LUT UR17, UR5, 0x10000, URZ, 0xfc, !UPT ;  /* 0x0001000005117892 */ /* 0x000fe4000f8efcff */
[----:B------:R-:W-:Y:S02]  /*48a0*/  UIADD3 UR23, UPT, UPT, -UR23, URZ, URZ ;  /* 0x000000ff17177290 */ /* 0x000fe4000fffe1ff */
[----:B----4-:R-:W-:Y:S01]  /*48b0*/  UISETP.GE.AND UP4, UPT, UR8, 0x1, UPT ;  /* 0x000000010800788c */ /* 0x010fe2000bf86270 */
[----:B-1----:R-:W-:-:S15]  /*48c0*/  R2UR UR24, R0 ;  /* 0x00000000001872ca */ /* 0x002fde00000e0000 */
.L_x_97:
[----:B------:R-:W-:Y:S02]  /*48d0*/  LEA R0, R10, UR13, 0x3 ;  /* 0x0000000d0a007c11 */ /* 0x000fe4000f8e18ff */
[----:B------:R-:W-:Y:S02]  /*48e0*/  SHF.L.U32 R5, R9, 0x1f, RZ ;  /* 0x0000001f09057819 */ /* 0x000fe400000006ff */
[----:B------:R-:W-:Y:S01]  /*48f0*/  PLOP3.LUT P0, PT, PT, PT, UP4, 0x80, 0x8 ;  /* 0x000000000008781c */ /* 0x000fe20003f0f048 */
[----:B------:R-:W-:Y:S01]  /*4900*/  VIADD R3, R0, 0x260 ;  /* 0x0000026000037836 */ /* 0x000fe20000000000 */
[----:B-1----:R-:W1:Y:S02]  /*4910*/  SYNCS.PHASECHK.TRANS64.TRYWAIT P1, [R0+URZ+0x250], R5 ;  /* 0x00025005000075a7 */ /* 0x002e6400080211ff */
[----:B-1-3--:R-:W-:Y:S09]  /*4920*/  @!P1 BRA `(.L_x_91) ;  /* 0x0000005000bc9947 */ /* 0x00aff20003800000 */
.L_x_218:
[----:B------:R-:W-:Y:S01]  /*4930*/  LEA R4, R10, UR13, 0x4 ;  /* 0x0000000d0a047c11 */ /* 0x000fe2000f8e20ff */
[----:B------:R-:W-:Y:S01]  /*4940*/  @UP4 ULEA UR4, UR10, UR13, 0x3 ;  /* 0x0000000d0a044291 */ /* 0x000fe2000f8e18ff */
[----:B------:R-:W-:Y:S01]  /*4950*/  PLOP3.LUT P2, PT, PT, PT, PT, 0x80, 0x8 ;  /* 0x000000000008781c */ /* 0x000fe20003f4f070 */
[----:B------:R-:W-:Y:S01]  /*4960*/  ULEA UR19, UR18, UR13, 0x3 ;  /* 0x0000000d12137291 */ /* 0x000fe2000f8e18ff */
[----:B------:R-:W-:Y:S02]  /*4970*/  PRMT R3, RZ, 0x654, R3 ;  /* 0x00000654ff037816 */ /* 0x000fe40000000003 */
[----:B-1----:R-:W1:Y:S01]  /*4980*/  LDS.128 R4, [R4+0x2e0] ;  /* 0x0002e00004047984 */ /* 0x002e620000000c00 */
[----:B------:R-:W-:Y:S02]  /*4990*/  @P0 SHF.L.U32 R2, R8, 0x1f, RZ ;  /* 0x0000001f08020819 */ /* 0x000fe400000006ff */
[----:B------:R-:W-:Y:S01]  /*49a0*/  SHF.L.U32 R0, R11, 0x1f, RZ ;  /* 0x0000001f0b007819 */ /* 0x000fe200000006ff */
[----:B------:R-:W-:Y:S01]  /*49b0*/  @!PT LDS RZ, [RZ] ;  /* 0x00000000fffff984 */ /* 0x000fe20000000800 */
[----:B------:R-:W-:Y:S01]  /*49c0*/  @!PT LDS RZ, [RZ] ;  /* 0x00000000fffff984 */ /* 0x000fe20000000800 */
[----:B------:R-:W-:Y:S01]  /*49d0*/  @!PT LDS RZ, [RZ] ;  /* 0x00000000fffff984 */ /* 0x000fe20000000800 */
[----:B------:R-:W-:Y:S01]  /*49e0*/  @!PT LDS RZ, [RZ] ;  /* 0x00000000fffff984 */ /* 0x000fe20000000800 */
[----:B------:R2:W-:Y:S06]  /*49f0*/  MEMBAR.ALL.CTA ;  /* 0x0000000000007992 */ /* 0x0005ec0000008000 */
[----:B--2---:R-:W2:Y:S02]  /*4a00*/  FENCE.VIEW.ASYNC.S ;  /* 0x00000000000073c6 */ /* 0x004ea40000000000 */
[----:B--2---:R2:W-:Y:S01]  /*4a10*/  SYNCS.ARRIVE.TRANS64.RED.A1T0 RZ, [R3+URZ], RZ ;  /* 0x000000ff03ff79a7 */ /* 0x0045e200081004ff */
[----:B------:R2:W3:Y:S01]  /*4a20*/  @P0 SYNCS.PHASECHK.TRANS64.TRYWAIT P2, [UR4], R2 ;  /* 0x00000002ff0005a7 */ /* 0x0004e20008041104 */
[----:B-1----:R-:W-:Y:S01]  /*4a30*/  LOP3.LUT P1, RZ, R6, 0x1, RZ, 0xc0, !PT ;  /* 0x0000000106ff7812 */ /* 0x002fe2000782c0ff */
[----:B------:R-:W1:Y:S02]  /*4a40*/  SYNCS.PHASECHK.TRANS64.TRYWAIT P0, [UR19+0x290], R0 ;  /* 0x00029000ff0075a7 */ /* 0x000e640008001113 */
[----:B-123--:R-:W-:Y:S10]  /*4a50*/  @!P0 BRA `(.L_x_92) ;  /* 0x0000005000848947 */ /* 0x00eff40003800000 */
.L_x_220:
[----:B------:R-:W-:Y:S01]  /*4a60*/  IADD3 R10, PT, PT, R10, 0x1, RZ ;  /* 0x000000010a0a7810 */ /* 0x000fe20007ffe0ff */
[----:B------:R-:W-:Y:S06]  /*4a70*/  BRA.U !UP4, `(.L_x_93) ;  /* 0x000000010ca07547 */ /* 0x000fec000b800000 */
[----:B------:R-:W-:Y:S02]  /*4a80*/  ULEA.HI UR4, UR18, UR18, URZ, 0x1 ;  /* 0x0000001212047291 */ /* 0x000fe4000f8f08ff */
[----:B------:R-:W-:Y:S02]  /*4a90*/  UPLOP3.LUT UP2, UPT, UPT, UPT, UPT, 0x40, 0x4 ;  /* 0x000000000004789c */ /* 0x000fe40003f4e870 */
[----:B------:R-:W-:Y:S02]  /*4aa0*/  USHF.L.U32 UR5, UR4, 0x6, URZ ;  /* 0x0000000604057899 */ /* 0x000fe400080006ff */
[----:B------:R-:W-:Y:S02]  /*4ab0*/  ULOP3.LUT UR14, UR4, 0xffe, URZ, 0xc0, !UPT ;  /* 0x00000ffe040e7892 */ /* 0x000fe4000f8ec0ff */
[----:B------:R-:W-:Y:S02]  /*4ac0*/  ULOP3.LUT UR4, UR5, 0xffffff80, URZ, 0xc0, !UPT ;  /* 0xffffff8005047892 */ /* 0x000fe4000f8ec0ff */
[----:B------:R-:W-:-:S02]  /*4ad0*/  UIADD3 UR14, UPT, UPT, -UR14, UR18, URZ ;  /* 0x000000120e0e7290 */ /* 0x000fc4000fffe1ff */
[----:B------:R-:W-:Y:S01]  /*4ae0*/  UIADD3 UR4, UPT, UPT, UR24, UR4, URZ ;  /* 0x0000000418047290 */ /* 0x000fe2000fffe0ff */
[----:B------:R-:W-:Y:S01]  /*4af0*/  UMOV UR12, UR23 ;  /* 0x00000017000c7c82 */ /* 0x000fe20008000000 */
[----:B------:R-:W-:Y:S02]  /*4b00*/  UMOV UR11, UR22 ;  /* 0x00000016000b7c82 */ /* 0x000fe40008000000 */
[----:B------:R-:W-:Y:S01]  /*4b10*/  ULEA UR14, UR14, UR4, 0x14 ;  /* 0x000000040e0e7291 */ /* 0x000fe2000f8ea0ff */
[----:B------:R-:W-:-:S11]  /*4b20*/  UMOV UR5, UR10 ;  /* 0x0000000a00057c82 */ /* 0x000fd60008000000 */
.L_x_96:
[----:B------:R-:W-:Y:S02]  /*4b30*/  UIADD3 UR12, UPT, UPT, UR12, 0x1, URZ ;  /* 0x000000010c0c7890 */ /* 0x000fe4000fffe0ff */
[----:B--2---:R-:W-:Y:S02]  /*4b40*/  ULEA UR6, UR5, UR13, 0x3 ;  /* 0x0000000d05067291 */ /* 0x004fe4000f8e18ff */
[----:B------:R-:W-:Y:S01]  /*4b50*/  UISETP.NE.AND UP3, UPT, UR12, URZ, UPT ;  /* 0x000000ff0c00728c */ /* 0x000fe2000bf65270 */
[----:B---3--:R-:W-:Y:S10]  /*4b60*/  @P2 BRA `(.L_x_94) ;  /* 0x00000000000c2947 */ /* 0x008ff40003800000 */
[----:B-1----:R-:W-:Y:S04]  /*4b70*/  SHF.L.U32 R3, R8, 0x1f, RZ ;  /* 0x0000001f08037819 */ /* 0x002fe800000006ff */
[----:B------:R-:W1:Y:S02]  /*4b80*/  SYNCS.PHASECHK.TRANS64.TRYWAIT P0, [UR6], R3 ;  /* 0x00000003ff0075a7 */ /* 0x000e640008001106 */
[----:B-1----:R-:W-:Y:S05]  /*4b90*/  @!P0 BRA `(.L_x_95) ;  /* 0x00000050004c8947 */ /* 0x002fea0003800000 */
.L_x_94:
[----:B------:R-:W-:Y:S01]  /*4ba0*/  UISETP.NE.AND UP0, UPT, UR11, 0x1, UPT ;  /* 0x000000010b00788c */ /* 0x000fe2000bf05270 */
[----:B------:R-:W-:Y:S01]  /*4bb0*/  PLOP3.LUT P2, PT, PT, PT, PT, 0x80, 0x8 ;  /* 0x000000000008781c */ /* 0x000fe20003f4f070 */
[----:B------:R-:W-:Y:S02]  /*4bc0*/  UIADD3 UR4, UPT, UPT, UR5, 0x1, URZ ;  /* 0x0000000105047890 */ /* 0x000fe4000fffe0ff */
[----:B------:R-:W-:Y:S02]  /*4bd0*/  ULEA UR8, UR5, UR17, 0x8 ;  /* 0x0000001105087291 */ /* 0x000fe4000f8e40ff */
[----:B------:R-:W-:Y:S01]  /*4be0*/  UISETP.NE.AND UP1, UPT, UR4, 0x22, UPT ;  /* 0x000000220400788c */ /* 0x000fe2000bf25270 */
[----:B------:R-:W-:Y:S01]  /*4bf0*/  PLOP3.LUT P0, PT, PT, PT, UP0, 0x80, 0x8 ;  /* 0x000000000008781c */ /* 0x000fe20003f0f008 */
[----:B------:R-:W-:Y:S02]  /*4c00*/  UIADD3 UR11, UPT, UPT, UR11, -0x1, URZ ;  /* 0xffffffff0b0b7890 */ /* 0x000fe4000fffe0ff */
[----:B------:R-:W-:Y:S02]  /*4c10*/  USEL UR7, URZ, 0x1, UP1 ;  /* 0x00000001ff077887 */ /* 0x000fe40008800000 */
[----:B------:R-:W-:Y:S01]  /*4c20*/  USEL UR10, UR4, URZ, UP1 ;  /* 0x000000ff040a7287 */ /* 0x000fe20008800000 */
[----:B------:R-:W-:Y:S03]  /*4c30*/  UMOV UR9, 0xc0004010 ;  /* 0xc000401000097882 */ /* 0x000fe60000000000 */
[----:B------:R-:W-:Y:S01]  /*4c40*/  @UP0 ULEA UR4, UR10, UR13, 0x3 ;  /* 0x0000000d0a040291 */ /* 0x000fe2000f8e18ff */
[----:B------:R-:W-:Y:S01]  /*4c50*/  LOP3.LUT R8, R8, UR7, RZ, 0x3c, !PT ;  /* 0x0000000708087c12 */ /* 0x000fe2000f8e3cff */
[----:B------:R-:W-:Y:S03]  /*4c60*/  UMOV UR7, 0xc0004010 ;  /* 0xc000401000077882 */ /* 0x000fe60000000000 */
[----:B-1----:R-:W-:Y:S04]  /*4c70*/  @P0 SHF.L.U32 R0, R8, 0x1f, RZ ;  /* 0x0000001f08000819 */ /* 0x002fe800000006ff */
[----:B------:R2:W3:Y:S01]  /*4c80*/  @P0 SYNCS.PHASECHK.TRANS64.TRYWAIT P2, [UR4], R0 ;  /* 0x00000000ff0005a7 */ /* 0x0004e20008041104 */
[----:B------:R-:W-:Y:S02]  /*4c90*/  UIADD3 UR4, UPT, UPT, UR6, 0x110, URZ ;  /* 0x0000011006047890 */ /* 0x000fe4000fffe0ff */
[----:B------:R-:W-:Y:S03]  /*4ca0*/  ULEA UR6, UR5, UR16, 0x7 ;  /* 0x0000001005067291 */ /* 0x000fe6000f8e38ff */
[----:B------:R-:W-:Y:S06]  /*4cb0*/  UMOV UR5, UR10 ;  /* 0x0000000a00057c82 */ /* 0x000fec0008000000 */
[----:B------:R2:W-:Y:S01]  /*4cc0*/  UTCQMMA gdesc[UR6], gdesc[UR8], tmem[UR14], tmem[UR20], idesc[UR21], UP2 ;  /* 0x00ff1408060075ea */ /* 0x0005e2000900030e */
[----:B------:R-:W-:Y:S01]  /*4cd0*/  UPLOP3.LUT UP2, UPT, UPT, UPT, UPT, 0x80, 0x8 ;  /* 0x000000000008789c */ /* 0x000fe20003f4f070 */
[----:B------:R2:W-:Y:S01]  /*4ce0*/  UTCBAR.MULTICAST [UR4], URZ, UR15 ;  /* 0x000000ff040073e9 */ /* 0x0005e2000800080f */
[----:B------:R-:W-:Y:S09]  /*4cf0*/  BRA.U UP3, `(.L_x_96) ;  /* 0xfffffffd038c7547 */ /* 0x000ff2000b83ffff */
.L_x_93:
[----:B--2---:R-:W-:Y:S01]  /*4d00*/  UIADD3 UR4, UPT, UPT, UR18, 0x1, URZ ;  /* 0x0000000112047890 */ /* 0x004fe2000fffe0ff */
[C---:B------:R-:W-:Y:S01]  /*4d10*/  ISETP.NE.AND P0, PT, R10.reuse, 0x2, PT ;  /* 0x000000020a00780c */ /* 0x040fe20003f05270 */
[----:B------:R-:W-:Y:S02]  /*4d20*/  UIADD3 UR5, UPT, UPT, UR19, 0x270, URZ ;  /* 0x0000027013057890 */ /* 0x000fe4000fffe0ff */
[----:B------:R-:W-:Y:S01]  /*4d30*/  UISETP.NE.AND UP0, UPT, UR4, 0x4, UPT ;  /* 0x000000040400788c */ /* 0x000fe2000bf05270 */
[----:B-1----:R-:W-:Y:S02]  /*4d40*/  SEL R0, RZ, 0x1, P0 ;  /* 0x00000001ff007807 */ /* 0x002fe40000000000 */
[----:B------:R-:W-:Y:S01]  /*4d50*/  SEL R10, R10, RZ, P0 ;  /* 0x000000ff0a0a7207 */ /* 0x000fe20000000000 */
[----:B------:R-:W-:Y:S01]  /*4d60*/  USEL UR6, URZ, 0x1, UP0 ;  /* 0x00000001ff067887 */ /* 0x000fe20008000000 */
[----:B------:R-:W-:Y:S01]  /*4d70*/  LOP3.LUT R9, R9, R0, RZ, 0x3c, !PT ;  /* 0x0000000009097212 */ /* 0x000fe200078e3cff */
[----:B------:R-:W-:Y:S01]  /*4d80*/  USEL UR18, UR4, URZ, UP0 ;  /* 0x000000ff04127287 */ /* 0x000fe20008000000 */
[----:B------:R1:W-:Y:S03]  /*4d90*/  UTCBAR [UR5], URZ ;  /* 0x000000ff050073e9 */ /* 0x0003e600080000ff */
[----:B------:R-:W-:Y:S01]  /*4da0*/  LOP3.LUT R11, R11, UR6, RZ, 0x3c, !PT ;  /* 0x000000060b0b7c12 */ /* 0x000fe2000f8e3cff */
[----:B------:R-:W-:Y:S07]  /*4db0*/  @P1 BRA `(.L_x_97) ;  /* 0xfffffff800c41947 */ /* 0x000fee000383ffff */
[----:B------:R-:W2:Y:S01]  /*4dc0*/  S2UR UR8, SR_CgaCtaId ;  /* 0x00000000000879c3 */ /* 0x000ea20000008800 */
[----:B------:R-:W-:Y:S01]  /*4dd0*/  ELECT P0, URZ, PT ;  /* 0x0000000000ff782f */ /* 0x000fe20003800000 */
[----:B------:R-:W-:Y:S01]  /*4de0*/  IMAD.MOV.U32 R0, RZ, RZ, 0x1 ;  /* 0x00000001ff007424 */ /* 0x000fe200078e00ff */
[----:B------:R-:W-:Y:S01]  /*4df0*/  UIADD3 UR13, UPT, UPT, UR13, 0x290, URZ ;  /* 0x000002900d0d7890 */ /* 0x000fe2000fffe0ff */
[----:B------:R-:W-:Y:S01]  /*4e00*/  SHF.L.U32 R3, R11, 0x1f, RZ ;  /* 0x0000001f0b037819 */ /* 0x000fe200000006ff */
[----:B------:R-:W-:-:S03]  /*4e10*/  UMOV UR4, 0x40 ;  /* 0x0000004000047882 */ /* 0x000fc60000000000 */
[----:B------:R-:W-:Y:S01]  /*4e20*/  UVIRTCOUNT.DEALLOC.SMPOOL 0x80 ;  /* 0x000000800000784c */ /* 0x000fe20000000000 */
[----:B--2---:R-:W-:Y:S02]  /*4e30*/  ULEA UR8, UR8, UR4, 0x18 ;  /* 0x0000000408087291 */ /* 0x004fe4000f8ec0ff */
[----:B------:R-:W-:-:S07]  /*4e40*/  ULEA UR4, UR18, UR13, 0x3 ;  /* 0x0000000d12047291 */ /* 0x000fce000f8e18ff */
[----:B------:R2:W-:Y:S02]  /*4e50*/  @P0 STS.U8 [UR8+0x1c], R0 ;  /* 0x00001c00ff000988 */ /* 0x0005e40008000008 */
[----:B------:R-:W4:Y:S02]  /*4e60*/  SYNCS.PHASECHK.TRANS64.TRYWAIT P0, [UR4], R3 ;  /* 0x00000003ff0075a7 */ /* 0x000f240008001104 */
[----:B--2-4-:R-:W-:Y:S05]  /*4e70*/  @!P0 BRA `(.L_x_98) ;  /* 0x0000004c00ac8947 */ /* 0x014fea0003800000 */
.L_x_223:
[----:B------:R-:W-:-:S04]  /*4e80*/  UIADD3 UR4, UPT, UPT, UR18, 0x1, URZ ;  /* 0x0000000112047890 */ /* 0x000fc8000fffe0ff */
[----:B------:R-:W-:-:S04]  /*4e90*/  UISETP.NE.AND UP0, UPT, UR4, 0x4, UPT ;  /* 0x000000040400788c */ /* 0x000fc8000bf05270 */
[----:B------:R-:W-:Y:S02]  /*4ea0*/  USEL UR6, URZ, 0x1, UP0 ;  /* 0x00000001ff067887 */ /* 0x000fe40008000000 */
[----:B------:R-:W-:-:S04]  /*4eb0*/  USEL UR4, UR4, URZ, UP0 ;  /* 0x000000ff04047287 */ /* 0x000fc80008000000 */
[----:B-1----:R-:W-:Y:S01]  /*4ec0*/  ULEA UR5, UR4, UR13, 0x3 ;  /* 0x0000000d04057291 */ /* 0x002fe2000f8e18ff */
[----:B------:R-:W-:-:S04]  /*4ed0*/  LOP3.LUT R2, R11, UR6, RZ, 0x3c, !PT ;  /* 0x000000060b027c12 */ /* 0x000fc8000f8e3cff */
[----:B--2---:R-:W-:-:S04]  /*4ee0*/  SHF.L.U32 R3, R2, 0x1f, RZ ;  /* 0x0000001f02037819 */ /* 0x004fc800000006ff */
[----:B------:R-:W1:Y:S02]  /*4ef0*/  SYNCS.PHASECHK.TRANS64.TRYWAIT P0, [UR5], R3 ;  /* 0x00000003ff0075a7 */ /* 0x000e640008001105 */
[----:B-1----:R-:W-:Y:S05]  /*4f00*/  @!P0 BRA `(.L_x_99) ;  /* 0x0000004c00a08947 */ /* 0x002fea0003800000 */
.L_x_225:
        /* <DEDUP_REMOVED lines=9> */
.L_x_227:
[----:B------:R-:W-:-:S04]  /*4fa0*/  UIADD3 UR4, UPT, UPT, UR4, 0x1, URZ ;  /* 0x0000000104047890 */ /* 0x000fc8000fffe0ff */
[----:B------:R-:W-:-:S04]  /*4fb0*/  UISETP.NE.AND UP0, UPT, UR4, 0x4, UPT ;  /* 0x000000040400788c */ /* 0x000fc8000bf05270 */
[----:B------:R-:W-:Y:S02]  /*4fc0*/  USEL UR5, URZ, 0x1, UP0 ;  /* 0x00000001ff057887 */ /* 0x000fe40008000000 */
[----:B------:R-:W-:-:S04]  /*4fd0*/  USEL UR4, UR4, URZ, UP0 ;  /* 0x000000ff04047287 */ /* 0x000fc80008000000 */
[----:B------:R-:W-:Y:S01]  /*4fe0*/  ULEA UR4, UR4, UR13, 0x3 ;  /* 0x0000000d04047291 */ /* 0x000fe2000f8e18ff */
[----:B-1----:R-:W-:-:S04]  /*4ff0*/  LOP3.LUT R3, R2, UR5, RZ, 0x3c, !PT ;  /* 0x0000000502037c12 */ /* 0x002fc8000f8e3cff */
[----:B------:R-:W-:-:S04]  /*5000*/  SHF.L.U32 R3, R3, 0x1f, RZ ;  /* 0x0000001f03037819 */ /* 0x000fc800000006ff */
[----:B------:R-:W1:Y:S02]  /*5010*/  SYNCS.PHASECHK.TRANS64.TRYWAIT P0, [UR4], R3 ;  /* 0x00000003ff0075a7 */ /* 0x000e640008001104 */
[----:B-1----:R-:W-:Y:S05]  /*5020*/  @!P0 BRA `(.L_x_101) ;  /* 0x0000004c00888947 */ /* 0x002fea0003800000 */
.L_x_229:
[----:B------:R-:W-:Y:S01]  /*5030*/  NOP ;  /* 0x0000000000007918 */ /* 0x000fe20000000000 */
[----:B-1----:R-:W1:Y:S01]  /*5040*/  LDS R0, [UR8+0x14] ;  /* 0x00001408ff007984 */ /* 0x002e620008000800 */
[----:B------:R-:W-:Y:S01]  /*5050*/  ULOP3.LUT UR4, UR24, 0xffff, URZ, 0xc0, !UPT ;  /* 0x0000ffff18047892 */ /* 0x000fe2000f8ec0ff */
[----:B------:R-:W-:Y:S01]  /*5060*/  UMOV UR5, 0xffff ;  /* 0x0000ffff00057882 */ /* 0x000fe20000000000 */
[----:B------:R-:W-:Y:S02]  /*5070*/  UMOV UR6, 0x1 ;  /* 0x0000000100067882 */ /* 0x000fe40000000000 */
[----:B------:R-:W-:-:S04]  /*5080*/  USHF.R.U32.HI UR4, URZ, 0x5, UR4 ;  /* 0x00000005ff047899 */ /* 0x000fc80008011604 */
[----:B------:R-:W-:Y:S02]  /*5090*/  USHF.L.U32 UR5, UR5, UR4, URZ ;  /* 0x0000000405057299 */ /* 0x000fe400080006ff */
[----:B------:R-:W-:-:S04]  /*50a0*/  USHF.L.U32 UR4, UR6, UR4, URZ ;  /* 0x0000000406047299 */ /* 0x000fc800080006ff */
[----:B-1----:R-:W-:-:S04]  /*50b0*/  LOP3.LUT R0, R0, UR5, RZ, 0xc0, !PT ;  /* 0x0000000500007c12 */ /* 0x002fc8000f8ec0ff */
[----:B------:R-:W-:-:S13]  /*50c0*/  ISETP.NE.AND P0, PT, R0, UR5, PT ;  /* 0x0000000500007c0c */ /* 0x000fda000bf05270 */
[----:B------:R-:W-:Y:S05]  /*50d0*/  @P0 BRA `(.L_x_102) ;  /* 0x0000000000580947 */ /* 0x000fea0003800000 */
[----:B------:R-:W1:Y:S02]  /*50e0*/  LDS R0, [UR8+0x18] ;  /* 0x00001808ff007984 */ /* 0x000e640008000800 */
[----:B-1----:R-:W-:-:S04]  /*50f0*/  LOP3.LUT R0, R0, UR4, RZ, 0xc0, !PT ;  /* 0x0000000400007c12 */ /* 0x002fc8000f8ec0ff */
[----:B------:R-:W-:-:S13]  /*5100*/  ISETP.NE.AND P0, PT, R0, UR4, PT ;  /* 0x0000000400007c0c */ /* 0x000fda000bf05270 */
[----:B------:R-:W-:Y:S05]  /*5110*/  @P0 BRA `(.L_x_103) ;  /* 0x00000000003c0947 */ /* 0x000fea0003800000 */
[----:B------:R-:W1:Y:S01]  /*5120*/  S2R R2, SR_LANEID ;  /* 0x0000000000027919 */ /* 0x000e620000000000 */
[----:B------:R-:W-:Y:S01]  /*5130*/  ULOP3.LUT UR5, URZ, UR5, URZ, 0x33, !UPT ;  /* 0x00000005ff057292 */ /* 0x000fe2000f8e33ff */
[----:B------:R-:W-:Y:S01]  /*5140*/  LOP3.LUT R4, RZ, UR4, RZ, 0x33, !PT ;  /* 0x00000004ff047c12 */ /* 0x000fe2000f8e33ff */
[----:B------:R-:W-:Y:S02]  /*5150*/  VOTEU.ANY UR4, UPT, PT ;  /* 0x0000000000047886 */ /* 0x000fe400038e0100 */
[----:B------:R-:W-:Y:S01]  /*5160*/  UFLO.U32 UR4, UR4 ;  /* 0x00000004000472bd */ /* 0x000fe200080e0000 */
[----:B------:R-:W2:Y:S01]  /*5170*/  REDUX UR6, R4 ;  /* 0x00000000040673c4 */ /* 0x000ea20000000000 */
[----:B------:R-:W-:-:S06]  /*5180*/  IMAD.U32 R0, RZ, RZ, UR5 ;  /* 0x00000005ff007e24 */ /* 0x000fcc000f8e00ff */
[----:B------:R4:W-:Y:S01]  /*5190*/  UTCATOMSWS.AND URZ, UR5 ;  /* 0x0000000500ff79e3 */ /* 0x0009e20008000000 */
[----:B------:R-:W3:Y:S01]  /*51a0*/  REDUX UR7, R0 ;  /* 0x00000000000773c4 */ /* 0x000ee20000000000 */
[----:B-1----:R-:W-:Y:S01]  /*51b0*/  ISETP.EQ.U32.AND P0, PT, R2, UR4, PT ;  /* 0x0000000402007c0c */ /* 0x002fe2000bf02070 */
[----:B--2---:R-:W-:Y:S01]  /*51c0*/  IMAD.U32 R2, RZ, RZ, UR6 ;  /* 0x00000006ff027e24 */ /* 0x004fe2000f8e00ff */
[----:B---3--:R-:W-:-:S11]  /*51d0*/  MOV R3, UR7 ;  /* 0x0000000700037c02 */ /* 0x008fd60008000f00 */
[----:B------:R4:W-:Y:S04]  /*51e0*/  @P0 ATOMS.AND RZ, [UR8+0x14], R3 ;  /* 0x00001403ffff098c */ /* 0x0009e8000a800008 */
[----:B------:R4:W-:Y:S01]  /*51f0*/  @P0 ATOMS.AND RZ, [UR8+0x18], R2 ;  /* 0x00001802ffff098c */ /* 0x0009e2000a800008 */
[----:B------:R-:W-:Y:S05]  /*5200*/  BRA `(.L_x_104) ;  /* 0x0000000000147947 */ /* 0x000fea0003800000 */
.L_x_103:
[----:B------:R-:W-:Y:S02]  /*5210*/  MOV R2, 0x5230 ;  /* 0x0000523000027802 */ /* 0x000fe40000000f00 */
[----:B---3-5:R-:W-:Y:S05]  /*5220*/  CALL.REL.NOINC `($__internal_0_$__cuda_sm10x_tcgen05_guardrail_trap_col_being_dealloced_not_returned_by_alloc) ;  /* 0x0000004c00e47944 */ /* 0x028fea0003c00000 */
[----:B------:R-:W-:Y:S05]  /*5230*/  BRA `(.L_x_104) ;  /* 0x0000000000087947 */ /* 0x000fea0003800000 */
.L_x_102:
[----:B------:R-:W-:Y:S02]  /*5240*/  MOV R2, 0x5260 ;  /* 0x0000526000027802 */ /* 0x000fe40000000f00 */
[----:B---3-5:R-:W-:Y:S05]  /*5250*/  CALL.REL.NOINC `($__internal_2_$__cuda_sm10x_tcgen05_guardrail_trap_unallocated_columns_being_dealloced) ;  /* 0x0000004c00f07944 */ /* 0x028fea0003c00000 */
.L_x_104:
[----:B------:R-:W-:Y:S01]  /*5260*/  NOP ;  /* 0x0000000000007918 */ /* 0x000fe20000000000 */
[----:B----4-:R-:W-:Y:S05]  /*5270*/  EXIT ;  /* 0x000000000000794d */ /* 0x010fea0003800000 */
.L_x_86:
[----:B------:R-:W-:-:S09]  /*5280*/  UISETP.NE.OR UP0, UPT, UR17, 0x3, !UP3 ;  /* 0x000000031100788c */ /* 0x000fd2000df05670 */
[----:B------:R-:W-:Y:S05]  /*5290*/  BRA.U UP0, `(.L_x_105) ;  /* 0x0000000d00807547 */ /* 0x000fea000b800000 */
[----:B------:R-:W1:Y:S01]  /*52a0*/  S2UR UR10, SR_CgaCtaId ;  /* 0x00000000000a79c3 */ /* 0x000e620000008800 */
[----:B------:R-:W2:Y:S01]  /*52b0*/  LDCU UR32, c[0x0][0x370] ;  /* 0x00006e00ff2077ac */ /* 0x000ea20008000800 */
[----:B------:R-:W-:Y:S02]  /*52c0*/  HFMA2 R13, -RZ, RZ, 0, 0 ;  /* 0x00000000ff0d7431 */ /* 0x000fe400000001ff */
[----:B------:R-:W-:Y:S01]  /*52d0*/  IMAD.MOV.U32 R15, RZ, RZ, 0x1 ;  /* 0x00000001ff0f7424 */ /* 0x000fe200078e00ff */
[----:B------:R-:W-:Y:S01]  /*52e0*/  MOV R7, 0x1000 ;  /* 0x0000100000077802 */ /* 0x000fe20000000f00 */
[----:B------:R-:W2:Y:S01]  /*52f0*/  LDCU.128 UR28, c[0x0][0xb10] ;  /* 0x00016200ff1c77ac */ /* 0x000ea20008000c00 */
[----:B------:R-:W-:Y:S01]  /*5300*/  IMAD.MOV.U32 R14, RZ, RZ, RZ ;  /* 0x000000ffff0e7224 */ /* 0x000fe200078e00ff */
[----:B------:R-:W3:Y:S01]  /*5310*/  LDC.64 R16, c[0x0][0x348] ;  /* 0x0000d200ff107b82 */ /* 0x000ee20000000a00 */
[----:B------:R-:W4:Y:S01]  /*5320*/  LDCU UR27, c[0x0][0x374] ;  /* 0x00006e80ff1b77ac */ /* 0x000f220008000800 */
[----:B------:R-:W1:Y:S06]  /*5330*/  LDCU UR15, c[0x0][0xb0c] ;  /* 0x00016180ff0f77ac */ /* 0x000e6c0008000800 */
[----:B------:R-:W3:Y:S01]  /*5340*/  LDC.64 R2, c[0x0][0x888] ;  /* 0x00022200ff027b82 */ /* 0x000ee20000000a00 */
[----:B------:R-:W1:Y:S01]  /*5350*/  LDCU UR39, c[0x0][0xb20] ;  /* 0x00016400ff2777ac */ /* 0x000e620008000800 */
[----:B------:R-:W1:Y:S06]  /*5360*/  LDCU UR4, c[0x0][0xb30] ;  /* 0x00016600ff0477ac */ /* 0x000e6c0008000800 */
[----:B------:R-:W3:Y:S01]  /*5370*/  LDC.64 R4, c[0x0][0x890] ;  /* 0x00022400ff047b82 */ /* 0x000ee20000000a00 */
[----:B------:R-:W-:Y:S01]  /*5380*/  UMOV UR21, 0x400 ;  /* 0x0000040000157882 */ /* 0x000fe20000000000 */
[----:B--2---:R-:W-:-:S02]  /*5390*/  UIMAD.WIDE.U32 UR6, UR32, UR28, URZ ;  /* 0x0000001c200672a5 */ /* 0x004fc4000f8e00ff */
[----:B----4-:R-:W-:Y:S02]  /*53a0*/  UIMAD.WIDE.U32 UR8, UR27, UR31, URZ ;  /* 0x0000001f1b0872a5 */ /* 0x010fe4000f8e00ff */
[----:B-1----:R-:W-:Y:S02]  /*53b0*/  ULEA UR21, UR10, UR21, 0x18 ;  /* 0x000000150a157291 */ /* 0x002fe4000f8ec0ff */
[----:B------:R-:W-:Y:S02]  /*53c0*/  UPLOP3.LUT UP3, UPT, UPT, UPT, UPT, 0x40, 0x4 ;  /* 0x000000000004789c */ /* 0x000fe40003f6e870 */
[----:B------:R-:W-:Y:S02]  /*53d0*/  UIADD3 UR33, UPT, UPT, UR21, 0x228, URZ ;  /* 0x0000022815217890 */ /* 0x000fe4000fffe0ff */
[----:B------:R-:W-:Y:S01]  /*53e0*/  UIADD3 UR17, UPT, UPT, UR21, 0x220, URZ ;  /* 0x0000022015117890 */ /* 0x000fe2000fffe0ff */
[----:B------:R-:W-:Y:S01]  /*53f0*/  UMOV UR6, UR7 ;  /* 0x0000000700067c82 */ /* 0x000fe20008000000 */
[----:B------:R-:W-:Y:S01]  /*5400*/  UMOV UR35, UR9 ;  /* 0x0000000900237c82 */ /* 0x000fe20008000000 */
[----:B------:R-:W-:-:S02]  /*5410*/  UISETP.GE.AND UP0, UPT, UR42, 0x1, UPT ;  /* 0x000000012a00788c */ /* 0x000fc4000bf06270 */
[----:B------:R-:W-:Y:S01]  /*5420*/  UISETP.NE.AND UP4, UPT, UR42, 0x1, UPT ;  /* 0x000000012a00788c */ /* 0x000fe2000bf85270 */
[----:B------:R-:W1:Y:S01]  /*5430*/  LDCU.64 UR22, c[0x0][0xb28] ;  /* 0x00016500ff1677ac */ /* 0x000e620008000a00 */
[----:B------:R-:W-:Y:S02]  /*5440*/  UISETP.NE.AND UP6, UPT, UR15, 0x1, UPT ;  /* 0x000000010f00788c */ /* 0x000fe4000bfc5270 */
[----:B------:R-:W-:Y:S02]  /*5450*/  UISETP.NE.AND UP5, UPT, UR30, 0x1, UPT ;  /* 0x000000011e00788c */ /* 0x000fe4000bfa5270 */
[----:B------:R-:W-:Y:S02]  /*5460*/  UPRMT UR33, UR10, 0x654, UR33 ;  /* 0x000006540a217896 */ /* 0x000fe40008000021 */
[----:B------:R-:W-:Y:S02]  /*5470*/  USHF.R.U32.HI UR37, URZ, UR29, UR6 ;  /* 0x0000001dff257299 */ /* 0x000fe40008011606 */
[----:B------:R-:W-:-:S02]  /*5480*/  UPRMT UR34, UR10, 0x654, UR17 ;  /* 0x000006540a227896 */ /* 0x000fc40008000011 */
[----:B------:R-:W-:Y:S02]  /*5490*/  USHF.R.U32.HI UR35, URZ, UR39, UR35 ;  /* 0x00000027ff237299 */ /* 0x000fe40008011623 */
[----:B------:R-:W-:-:S11]  /*54a0*/  UISETP.NE.AND UP2, UPT, UR4, 0x1, UPT ;  /* 0x000000010400788c */ /* 0x000fd6000bf45270 */
.L_x_114:
[C---:B------:R-:W-:Y:S02]  /*54b0*/  LEA R12, R14.reuse, UR21, 0x3 ;  /* 0x000000150e0c7c11 */ /* 0x040fe4000f8e18ff */
[----:B------:R-:W-:Y:S02]  /*54c0*/  SHF.L.U32 R9, R13, 0x1f, RZ ;  /* 0x0000001f0d097819 */ /* 0x000fe400000006ff */
[----:B------:R-:W-:Y:S02]  /*54d0*/  LEA R10, R14, UR21, 0x4 ;  /* 0x000000150e0a7c11 */ /* 0x000fe4000f8e20ff */
[----:B--2---:R-:W2:Y:S02]  /*54e0*/  SYNCS.PHASECHK.TRANS64.TRYWAIT P0, [R12+URZ+0x250], R9 ;  /* 0x000250090c0075a7 */ /* 0x004ea400080011ff */
[----:B--2---:R-:W-:Y:S05]  /*54f0*/  @!P0 BRA `(.L_x_106) ;  /* 0x00000048006c8947 */ /* 0x004fea0003800000 */
.L_x_230:
[----:B--2---:R-:W2:Y:S01]  /*5500*/  LDS.128 R8, [R10+0x2e0] ;  /* 0x0002e0000a087984 */ /* 0x004ea20000000c00 */
[----:B------:R-:W-:Y:S01]  /*5510*/  UISETP.GE.AND UP0, UPT, UR42, 0x1, UPT ;  /* 0x000000012a00788c */ /* 0x000fe2000bf06270 */
[----:B------:R-:W-:Y:S01]  /*5520*/  @!PT LDS RZ, [RZ] ;  /* 0x00000000fffff984 */ /* 0x000fe20000000800 */
[----:B------:R-:W-:Y:S01]  /*5530*/  @!PT LDS RZ, [RZ] ;  /* 0x00000000fffff984 */ /* 0x000fe20000000800 */
[----:B------:R-:W-:Y:S01]  /*5540*/  @!PT LDS RZ, [RZ] ;  /* 0x00000000fffff984 */ /* 0x000fe20000000800 */
[----:B------:R-:W-:Y:S01]  /*5550*/  @!PT LDS RZ, [RZ] ;  /* 0x00000000fffff984 */ /* 0x000fe20000000800 */
[----:B------:R4:W-:Y:S06]  /*5560*/  MEMBAR.ALL.CTA ;  /* 0x0000000000007992 */ /* 0x0009ec0000008000 */
[----:B----4-:R-:W4:Y:S01]  /*5570*/  FENCE.VIEW.ASYNC.S ;  /* 0x00000000000073c6 */ /* 0x010f220000000000 */
[----:B--2---:R-:W-:Y:S11]  /*5580*/  LOP3.LUT P0, RZ, R10, 0x1, RZ, 0xc0, !PT ;  /* 0x000000010aff7812 */ /* 0x004ff6000780c0ff */
[----:B------:R-:W-:Y:S02]  /*5590*/  @!UPT UIADD3 URZ, UPT, UPT, URZ, URZ, URZ ;  /* 0x000000fffffff290 */ /* 0x000fe4000fffe0ff */
[----:B----4-:R-:W-:Y:S01]  /*55a0*/  VOTEU.ANY UP1, P0 ;  /* 0x0000000000ff7886 */ /* 0x010fe20000020100 */
[----:B------:R-:W-:Y:S11]  /*55b0*/  PLOP3.LUT P0, PT, PT, PT, UP1, 0x80, 0x8 ;  /* 0x000000000008781c */ /* 0x000ff60003f0f018 */
[----:B------:R-:W-:Y:S02]  /*55c0*/  @!UPT UIADD3 URZ, UPT, UPT, URZ, URZ, URZ ;  /* 0x000000fffffff290 */ /* 0x000fe4000fffe0ff */
[----:B------:R-:W-:Y:S02]  /*55d0*/  @P0 SHF.R.U32.HI R0, RZ, 0x10, R9 ;  /* 0x00000010ff000819 */ /* 0x000fe40000011609 */
[----:B------:R-:W-:Y:S02]  /*55e0*/  @P0 MOV R6, R8 ;  /* 0x0000000800060202 */ /* 0x000fe40000000f00 */
[----:B------:R-:W-:Y:S01]  /*55f0*/  @P0 R2UR UR4, R0 ;  /* 0x00000000000402ca */ /* 0x000fe200000e0000 */
[----:B------:R-:W-:Y:S01]  /*5600*/  VIADD R0, R12, 0x260 ;  /* 0x000002600c007836 */ /* 0x000fe20000000000 */
[----:B------:R-:W-:Y:S02]  /*5610*/  @P0 LOP3.LUT R8, R9, 0xffff, RZ, 0xc0, !PT ;  /* 0x0000ffff09080812 */ /* 0x000fe400078ec0ff */
[----:B------:R-:W-:Y:S02]  /*5620*/  @P0 R2UR UR6, R6 ;  /* 0x00000000060602ca */ /* 0x000fe400000e0000 */
[----:B------:R-:W-:Y:S02]  /*5630*/  PRMT R0, RZ, 0x654, R0 ;  /* 0x00000654ff007816 */ /* 0x000fe40000000000 */
[----:B------:R-:W-:Y:S02]  /*5640*/  @P0 R2UR UR5, R8 ;  /* 0x00000000080502ca */ /* 0x000fe400000e0000 */
[----:B------:R2:W-:Y:S03]  /*5650*/  SYNCS.ARRIVE.TRANS64.RED.A1T0 RZ, [R0+URZ], RZ ;  /* 0x000000ff00ff79a7 */ /* 0x0005e600081004ff */
[----:B------:R-:W-:Y:S04]  /*5660*/  @UP1 UMOV UR26, UR4 ;  /* 0x00000004001a1c82 */ /* 0x000fe80008000000 */
[----:B------:R-:W-:Y:S04]  /*5670*/  @UP1 UMOV UR14, UR6 ;  /* 0x00000006000e1c82 */ /* 0x000fe80008000000 */
[----:B------:R-:W-:Y:S01]  /*5680*/  @UP1 UMOV UR13, UR5 ;  /* 0x00000005000d1c82 */ /* 0x000fe20008000000 */
[----:B------:R-:W-:Y:S05]  /*5690*/  BRA.U !UP0, `(.L_x_107) ;  /* 0x0000000108a47547 */ /* 0x000fea000b800000 */
[----:B------:R-:W-:Y:S02]  /*56a0*/  UIMAD.WIDE.U32 UR8, UR13, UR31, URZ ;  /* 0x0000001f0d0872a5 */ /* 0x000fe4000f8e00ff */
[----:B------:R-:W-:Y:S02]  /*56b0*/  UIMAD.WIDE.U32 UR10, UR14, UR28, URZ ;  /* 0x0000001c0e0a72a5 */ /* 0x000fe4000f8e00ff */
[----:B------:R-:W-:Y:S02]  /*56c0*/  USEL UR4, UR27, UR35, !UP5 ;  /* 0x000000231b047287 */ /* 0x000fe4000e800000 */
[----:B------:R-:W-:Y:S02]  /*56d0*/  USEL UR7, UR32, UR37, !UP6 ;  /* 0x0000002520077287 */ /* 0x000fe4000f000000 */
[----:B-1----:R-:W-:Y:S02]  /*56e0*/  UIMAD.WIDE.U32 UR18, UR4, UR22, URZ ;  /* 0x00000016041272a5 */ /* 0x002fe4000f8e00ff */
[----:B------:R-:W-:Y:S01]  /*56f0*/  UIMAD.WIDE.U32 UR24, UR7, UR22, URZ ;  /* 0x00000016071872a5 */ /* 0x000fe2000f8e00ff */
[----:B------:R-:W-:Y:S02]  /*5700*/  UMOV UR5, UR9 ;  /* 0x0000000900057c82 */ /* 0x000fe40008000000 */
[----:B------:R-:W-:Y:S03]  /*5710*/  USHF.R.U32.HI UR6, URZ, UR39, UR5 ;  /* 0x00000027ff067299 */ /* 0x000fe60008011605 */
[----:B------:R-:W-:Y:S01]  /*5720*/  UMOV UR5, UR11 ;  /* 0x0000000b00057c82 */ /* 0x000fe20008000000 */
[----:B------:R-:W-:Y:S02]  /*5730*/  USEL UR6, UR13, UR6, !UP5 ;  /* 0x000000060d067287 */ /* 0x000fe4000e800000 */
[----:B------:R-:W-:Y:S02]  /*5740*/  USHF.R.U32.HI UR8, URZ, UR29, UR5 ;  /* 0x0000001dff087299 */ /* 0x000fe40008011605 */
[----:B------:R-:W-:Y:S01]  /*5750*/  UIMAD.WIDE.U32 UR10, UR6, UR22, URZ ;  /* 0x00000016060a72a5 */ /* 0x000fe2000f8e00ff */
[----:B------:R-:W-:Y:S02]  /*5760*/  UMOV UR5, UR19 ;  /* 0x0000001300057c82 */ /* 0x000fe40008000000 */
[----:B------:R-:W-:Y:S03]  /*5770*/  @UP4 USHF.R.U32.HI UR4, URZ, UR23, UR5 ;  /* 0x00000017ff044299 */ /* 0x000fe60008011605 */
[----:B------:R-:W-:Y:S01]  /*5780*/  UMOV UR5, UR25 ;  /* 0x0000001900057c82 */ /* 0x000fe20008000000 */
[----:B------:R-:W-:Y:S02]  /*5790*/  UIMAD UR4, UR42, UR4, URZ ;  /* 0x000000042a0472a4 */ /* 0x000fe4000f8e02ff */
[----:B------:R-:W-:Y:S02]  /*57a0*/  @UP4 USHF.R.U32.HI UR7, URZ, UR23, UR5 ;  /* 0x00000017ff074299 */ /* 0x000fe40008011605 */
[----:B------:R-:W-:Y:S02]  /*57b0*/  USEL UR5, UR14, UR8, !UP6 ;  /* 0x000000080e057287 */ /* 0x000fe4000f000000 */
[----:B------:R-:W-:Y:S02]  /*57c0*/  UIMAD UR8, UR42, UR7, URZ ;  /* 0x000000072a0872a4 */ /* 0x000fe4000f8e02ff */
[----:B------:R-:W-:Y:S03]  /*57d0*/  UISETP.GE.AND UP0, UPT, UR6, UR4, UPT ;  /* 0x000000040600728c */ /* 0x000fe6000bf06270 */
[----:B------:R-:W-:Y:S01]  /*57e0*/  UMOV UR4, UR11 ;  /* 0x0000000b00047c82 */ /* 0x000fe20008000000 */
[----:B------:R-:W-:Y:S02]  /*57f0*/  UISETP.GE.OR UP0, UPT, UR5, UR8, UP0 ;  /* 0x000000080500728c */ /* 0x000fe40008706670 */
[----:B------:R-:W-:Y:S02]  /*5800*/  USHF.R.U32.HI UR4, URZ, UR23, UR4 ;  /* 0x00000017ff047299 */ /* 0x000fe40008011604 */
[----:B------:R-:W-:Y:S02]  /*5810*/  UIMAD.WIDE.U32 UR8, UR5, UR22, URZ ;  /* 0x00000016050872a5 */ /* 0x000fe4000f8e00ff */
[----:B------:R-:W-:Y:S04]  /*5820*/  USEL UR10, UR6, UR4, !UP4 ;  /* 0x00000004060a7287 */ /* 0x000fe8000e000000 */
[----:B------:R-:W-:Y:S01]  /*5830*/  UIADD3 UR11, UPT, UPT, -UR10, URZ, URZ ;  /* 0x000000ff0a0b7290 */ /* 0x000fe2000fffe1ff */
[----:B------:R-:W-:Y:S02]  /*5840*/  @!UP0 UMOV UR4, UR9 ;  /* 0x0000000900048c82 */ /* 0x000fe40008000000 */
[----:B------:R-:W-:Y:S02]  /*5850*/  @!UP0 USHF.R.U32.HI UR4, URZ, UR23, UR4 ;  /* 0x00000017ff048299 */ /* 0x000fe40008011604 */
[----:B------:R-:W-:Y:S02]  /*5860*/  UIMAD UR8, UR42, UR11, UR6 ;  /* 0x0000000b2a0872a4 */ /* 0x000fe4000f8e0206 */
[----:B------:R-:W-:Y:S04]  /*5870*/  @!UP0 USEL UR4, UR5, UR4, !UP4 ;  /* 0x0000000405048287 */ /* 0x000fe8000e000000 */
[----:B------:R-:W-:Y:S02]  /*5880*/  @!UP0 UIMAD UR8, UR7, UR8, UR4 ;  /* 0x00000008070882a4 */ /* 0x000fe4000f8e0204 */
[----:B------:R-:W-:Y:S02]  /*5890*/  @!UP0 UIADD3 UR9, UPT, UPT, UR10, -UR4, URZ ;  /* 0x800000040a098290 */ /* 0x000fe4000fffe0ff */
[----:B------:R-:W-:Y:S02]  /*58a0*/  UIADD3 UR4, UPT, UPT, -UR5, URZ, URZ ;  /* 0x000000ff05047290 */ /* 0x000fe4000fffe1ff */
[----:B------:R-:W-:Y:S02]  /*58b0*/  UIADD3 UR7, UPT, UPT, -UR6, URZ, URZ ;  /* 0x000000ff06077290 */ /* 0x000fe4000fffe1ff */
[----:B------:R-:W-:Y:S02]  /*58c0*/  @!UP0 UIMAD UR6, UR9, UR42, UR5 ;  /* 0x0000002a090682a4 */ /* 0x000fe4000f8e0205 */
[----:B------:R-:W-:Y:S02]  /*58d0*/  UIMAD UR14, UR15, UR4, UR14 ;  /* 0x000000040f0e72a4 */ /* 0x000fe4000f8e020e */
[----:B------:R-:W-:Y:S01]  /*58e0*/  UIMAD UR13, UR30, UR7, UR13 ;  /* 0x000000071e0d72a4 */ /* 0x000fe2000f8e020d */
[----:B------:R-:W-:Y:S02]  /*58f0*/  @!UP0 UMOV UR5, UR8 ;  /* 0x0000000800058c82 */ /* 0x000fe40008000000 */
[----:B------:R-:W-:Y:S02]  /*5900*/  UIMAD UR14, UR5, UR15, UR14 ;  /* 0x0000000f050e72a4 */ /* 0x000fe4000f8e020e */
[----:B------:R-:W-:Y:S11]  /*5910*/  UIMAD UR13, UR6, UR30, UR13 ;  /* 0x0000001e060d72a4 */ /* 0x000ff6000f8e020d */
[----:B------:R-:W-:Y:S01]  /*5920*/  @!UPT UIADD3 URZ, UPT, UPT, URZ, URZ, URZ ;  /* 0x000000fffffff290 */ /* 0x000fe2000fffe0ff */
.L_x_107:
[----:B------:R-:W4:Y:S01]  /*5930*/  @!UP2 LDCU.128 UR8, c[0x0][0xb10] ;  /* 0x00016200ff08a7ac */ /* 0x000f220008000c00 */
[C---:B---3--:R-:W-:Y:S02]  /*5940*/  ISETP.NE.U32.AND P1, PT, R4.reuse, RZ, PT ;  /* 0x000000ff0400720c */ /* 0x048fe40003f25070 */
[----:B------:R-:W-:Y:S02]  /*5950*/  ISETP.NE.U32.AND P0, PT, R4, RZ, PT ;  /* 0x000000ff0400720c */ /* 0x000fe40003f05070 */
[C---:B------:R-:W-:Y:S02]  /*5960*/  ISETP.NE.AND.EX P1, PT, R5.reuse, RZ, PT, P1 ;  /* 0x000000ff0500720c */ /* 0x040fe40003f25310 */
[----:B------:R-:W-:Y:S01]  /*5970*/  ISETP.NE.AND.EX P0, PT, R5, RZ, PT, P0 ;  /* 0x000000ff0500720c */ /* 0x000fe20003f05300 */
[----:B------:R-:W3:Y:S01]  /*5980*/  @!UP2 LDCU UR5, c[0x0][0xb0c] ;  /* 0x00016180ff05a7ac */ /* 0x000ee20008000800 */
[----:B------:R-:W-:Y:S01]  /*5990*/  SHF.L.U32 R9, R15, 0x1f, RZ ;  /* 0x0000001f0f097819 */ /* 0x000fe200000006ff */
[----:B------:R-:W-:Y:S02]  /*59a0*/  USHF.L.U32 UR19, UR16, 0x6, URZ ;  /* 0x0000000610137899 */ /* 0x000fe400080006ff */
[----:B------:R-:W-:Y:S02]  /*59b0*/  USHF.L.U32 UR18, UR20, 0x7, URZ ;  /* 0x0000000714127899 */ /* 0x000fe400080006ff */
[----:B----4-:R-:W-:Y:S07]  /*59c0*/  UIMAD.WIDE.U32 UR6, UR14, UR8, URZ ;  /* 0x000000080e0672a5 */ /* 0x010fee000f8e00ff */
[----:B------:R-:W-:Y:S01]  /*59d0*/  @!UP2 UMOV UR4, UR7 ;  /* 0x000000070004ac82 */ /* 0x000fe20008000000 */
[----:B---3--:R-:W-:Y:S02]  /*59e0*/  @!UP2 UISETP.NE.AND UP0, UPT, UR5, 0x1, UPT ;  /* 0x000000010500a88c */ /* 0x008fe4000bf05270 */
[----:B------:R-:W-:Y:S02]  /*59f0*/  @!UP2 USHF.R.U32.HI UR4, URZ, UR9, UR4 ;  /* 0x00000009ff04a299 */ /* 0x000fe40008011604 */
[----:B------:R-:W-:Y:S02]  /*5a00*/  UIMAD.WIDE.U32 UR6, UR13, UR11, URZ ;  /* 0x0000000b0d0672a5 */ /* 0x000fe4000f8e00ff */
[----:B------:R-:W-:Y:S02]  /*5a10*/  @!UP2 USEL UR8, UR14, UR4, !UP0 ;  /* 0x000000040e08a287 */ /* 0x000fe4000c000000 */
[----:B------:R-:W-:Y:S03]  /*5a20*/  @!UP2 UISETP.NE.AND UP0, UPT, UR10, 0x1, UPT ;  /* 0x000000010a00a88c */ /* 0x000fe6000bf05270 */
[----:B------:R-:W-:Y:S02]  /*5a30*/  @!UP2 UMOV UR6, UR7 ;  /* 0x000000070006ac82 */ /* 0x000fe40008000000 */
[----:B------:R-:W3:Y:S02]  /*5a40*/  @!UP2 LDCU UR4, c[0x0][0xb20] ;  /* 0x00016400ff04a7ac */ /* 0x000ee40008000800 */
[----:B---3--:R-:W-:Y:S04]  /*5a50*/  @!UP2 USHF.R.U32.HI UR6, URZ, UR4, UR6 ;  /* 0x00000004ff06a299 */ /* 0x008fe80008011606 */
[----:B------:R-:W-:Y:S04]  /*5a60*/  @!UP2 USEL UR6, UR13, UR6, !UP0 ;  /* 0x000000060d06a287 */ /* 0x000fe8000c000000 */
[----:B------:R-:W-:Y:S02]  /*5a70*/  @!UP2 UIADD3 UR4, UPT, UPT, -UR8, UR6, URZ ;  /* 0x000000060804a290 */ /* 0x000fe4000fffe1ff */
[----:B------:R-:W-:Y:S02]  /*5a80*/  @!UP2 UIADD3 UR6, UPT, UPT, UR8, -UR6, URZ ;  /* 0x800000060806a290 */ /* 0x000fe4000fffe0ff */
[----:B------:R-:W-:Y:S02]  /*5a90*/  @!UP2 UIMAD UR14, UR4, UR5, UR14 ;  /* 0x00000005040ea2a4 */ /* 0x000fe4000f8e020e */
[----:B------:R-:W-:Y:S01]  /*5aa0*/  @!UP2 UIMAD UR13, UR6, UR10, UR13 ;  /* 0x0000000a060da2a4 */ /* 0x000fe2000f8e020d */
[----:B------:R-:W-:Y:S11]  /*5ab0*/  BRA.U UP3, `(.L_x_108) ;  /* 0x0000000103107547 */ /* 0x000ff6000b800000 */
[----:B--2---:R-:W-:Y:S04]  /*5ac0*/  MOV R0, UR38 ;  /* 0x0000002600007c02 */ /* 0x004fe80008000f00 */
[----:B------:R-:W-:Y:S04]  /*5ad0*/  SHF.L.U32 R11, R0, 0x1f, RZ ;  /* 0x0000001f000b7819 */ /* 0x000fe800000006ff */
[----:B------:R-:W2:Y:S02]  /*5ae0*/  SYNCS.PHASECHK.TRANS64.TRYWAIT P2, [UR21+0x248], R11 ;  /* 0x0002480bff0075a7 */ /* 0x000ea40008041115 */
[----:B--2---:R-:W-:Y:S05]  /*5af0*/  @!P2 BRA `(.L_x_109) ;  /* 0x000000440000a947 */ /* 0x004fea0003800000 */
.L_x_108:
[----:B------:R-:W-:Y:S05]  /*5b00*/  @!P1 BRA `(.L_x_110) ;  /* 0x0000000000309947 */ /* 0x000fea0003800000 */
[----:B------:R-:W-:Y:S01]  /*5b10*/  ISETP.NE.U32.AND P1, PT, R2, RZ, PT ;  /* 0x000000ff0200720c */ /* 0x000fe20003f25070 */
[----:B------:R-:W3:Y:S01]  /*5b20*/  LDCU.64 UR4, c[0x0][0x358] ;  /* 0x00006b00ff0477ac */ /* 0x000ee20008000a00 */
[----:B------:R-:W-:Y:S02]  /*5b30*/  IMAD.MOV.U32 R84, RZ, RZ, 0x1 ;  /* 0x00000001ff547424 */ /* 0x000fe400078e00ff */
[----:B------:R-:W-:Y:S11]  /*5b40*/  ISETP.NE.AND.EX P1, PT, R3, RZ, PT, P1 ;  /* 0x000000ff0300720c */ /* 0x000ff60003f25310 */
[----:B------:R-:W-:Y:S02]  /*5b50*/  @!UPT UIADD3 URZ, UPT, UPT, URZ, URZ, URZ ;  /* 0x000000fffffff290 */ /* 0x000fe4000fffe0ff */
[----:B--2---:R-:W2:Y:S01]  /*5b60*/  @P1 LDC.64 R10, c[0x0][0x888] ;  /* 0x00022200ff0a1b82 */ /* 0x004ea20000000a00 */
[----:B------:R-:W-:Y:S04]  /*5b70*/  @P1 IMAD R0, R4, UR36, RZ ;  /* 0x0000002404001c24 */ /* 0x000fe8000f8e02ff */
[----:B--2---:R-:W-:Y:S04]  /*5b80*/  @P1 IMAD.WIDE R10, R0, 0x4, R10 ;  /* 0x00000004000a1825 */ /* 0x004fe800078e020a */
[----:B------:R-:W-:Y:S01]  /*5b90*/  HFMA2 R0, -RZ, RZ, 0, 5.9604644775390625e-08 ;  /* 0x00000001ff007431 */ /* 0x000fe200000001ff */
[----:B---3-5:R3:W5:Y:S04]  /*5ba0*/  @P1 LDG.E R41, desc[UR4][R10.64] ;  /* 0x000000040a291981 */ /* 0x028768000c1e1900 */
[----:B------:R-:W-:Y:S01]  /*5bb0*/  @!P1 PRMT R84, R0, 0x7610, R84 ;  /* 0x0000761000549816 */ /* 0x000fe20000000054 */
[----:B---3--:R-:W4:Y:S06]  /*5bc0*/  @!P1 LDC R41, c[0x0][0x880] ;  /* 0x00022000ff299b82 */ /* 0x008f2c0000000800 */
.L_x_110:
[----:B----45:R-:W-:Y:S01]  /*5bd0*/  @!P0 FSETP.EQ.AND P1, PT, R41, RZ, PT ;  /* 0x000000ff2900820b */ /* 0x030fe20003f22000 */
[----:B------:R-:W-:Y:S01]  /*5be0*/  @!UPT UIADD3 URZ, UPT, UPT, URZ, URZ, URZ ;  /* 0x000000fffffff290 */ /* 0x000fe2000fffe0ff */
[----:B------:R-:W-:Y:S11]  /*5bf0*/  @!P0 BRA `(.L_x_111) ;  /* 0x0000000000188947 */ /* 0x000ff60003800000 */
[----:B------:R-:W-:Y:S02]  /*5c00*/  LOP3.LUT P0, RZ, R84, 0xff, RZ, 0xc0, !PT ;  /* 0x000000ff54ff7812 */ /* 0x000fe4000780c0ff */
[----:B------:R-:W-:Y:S04]  /*5c10*/  ISETP.NE.U32.AND P1, PT, R2, RZ, PT ;  /* 0x000000ff0200720c */ /* 0x000fe80003f25070 */
[----:B------:R-:W-:Y:S04]  /*5c20*/  ISETP.NE.AND.EX P1, PT, R3, RZ, PT, P1 ;  /* 0x000000ff0300720c */ /* 0x000fe80003f25310 */
[----:B------:R-:W-:Y:S03]  /*5c30*/  PLOP3.LUT P1, PT, P1, PT, PT, 0x8, 0x80 ;  /* 0x000000000080781c */ /* 0x000fe60000f2e170 */
[----:B------:R-:W-:Y:S11]  /*5c40*/  @P0 FSETP.EQ.AND P1, PT, R41, RZ, PT ;  /* 0x000000ff2900020b */ /* 0x000ff60003f22000 */
[----:B------:R-:W-:Y:S02]  /*5c50*/  @!UPT UIADD3 URZ, UPT, UPT, URZ, URZ, URZ ;  /* 0x000000fffffff290 */ /* 0x000fe4000fffe0ff */
.L_x_111:
[----:B------:R-:W3:Y:S01]  /*5c60*/  SYNCS.PHASECHK.TRANS64.TRYWAIT P2, [UR21+0x230], R9 ;  /* 0x00023009ff0075a7 */ /* 0x000ee20008041115 */
[----:B------:R-:W-:Y:S04]  /*5c70*/  ELECT P0, URZ, PT ;  /* 0x0000000000ff782f */ /* 0x000fe80003800000 */
[----:B------:R-:W-:Y:S11]  /*5c80*/  PLOP3.LUT P1, PT, P1, P0, PT, 0xf2, 0x2f ;  /* 0x00000000002f781c */ /* 0x000ff60000f21e72 */
[----:B------:R-:W-:Y:S02]  /*5c90*/  @!UPT UIADD3 URZ, UPT, UPT, URZ, URZ, URZ ;  /* 0x000000fffffff290 */ /* 0x000fe4000fffe0ff */
[----:B------:R-:W-:Y:S05]  /*5ca0*/  @!P1 IADD3 R8, P0, PT, R16, 0x580, RZ ;  /* 0x0000058010089810 */ /* 0x000fea0007f1e0ff */
[----:B------:R-:W-:Y:S01]  /*5cb0*/  @!P1 IMAD.X R6, RZ, RZ, R17, P0 ;  /* 0x000000ffff069224 */ /* 0x000fe200000e0611 */
[----:B---3--:R-:W-:Y:S07]  /*5cc0*/  @!P2 BRA `(.L_x_112) ;  /* 0x0000004000a4a947 */ /* 0x008fee0003800000 */
.L_x_233:
[----:B------:R-:W-:Y:S01]  /*5cd0*/  @!P1 R2UR UR5, R8 ;  /* 0x00000000080592ca */ /* 0x000fe200000e0000 */
[----:B------:R-:W-:Y:S01]  /*5ce0*/  VOTEU.ALL UP0, P1 ;  /* 0x0000000000ff7886 */ /* 0x000fe20000800000 */
[----:B------:R-:W-:Y:S01]  /*5cf0*/  @!P1 R2UR UR4, R6 ;  /* 0x00000000060492ca */ /* 0x000fe200000e0000 */
[----:B--2---:R-:W-:Y:S01]  /*5d00*/  @!P1 IMAD.MOV.U32 R0, RZ, RZ, 0x1000 ;  /* 0x00001000ff009424 */ /* 0x004fe200078e00ff */
[----:B------:R-:W-:Y:S01]  /*5d10*/  UMOV UR6, 0x0 ;  /* 0x0000000000067882 */ /* 0x000fe20000000000 */
[----:B------:R-:W-:Y:S01]  /*5d20*/  UMOV UR7, 0x10000000 ;  /* 0x1000000000077882 */ /* 0x000fe20000000000 */
[----:B------:R-:W-:Y:S01]  /*5d30*/  @!UP0 UIADD3 UR16, UPT, UPT, UR21, 0x400, URZ ;  /* 0x0000040015108890 */ /* 0x000fe2000fffe0ff */
[----:B------:R-:W-:Y:S01]  /*5d40*/  VIADD R14, R14, 0x1 ;  /* 0x000000010e0e7836 */ /* 0x000fe20000000000 */
[----:B------:R-:W-:Y:S01]  /*5d50*/  VOTEU.ALL UP0, P1 ;  /* 0x0000000000ff7886 */ /* 0x000fe20000800000 */
[----:B------:R-:W-:Y:S04]  /*5d60*/  UMOV UR20, UR36 ;  /* 0x0000002400147c82 */ /* 0x000fe80008000000 */
[----:B------:R-:W-:Y:S02]  /*5d70*/  IMAD.U32 R10, RZ, RZ, UR5 ;  /* 0x00000005ff0a7e24 */ /* 0x000fe4000f8e00ff */
[----:B------:R-:W-:Y:S03]  /*5d80*/  IMAD.U32 R11, RZ, RZ, UR4 ;  /* 0x00000004ff0b7e24 */ /* 0x000fe6000f8e00ff */
[----:B------:R-:W-:Y:S02]  /*5d90*/  @!P1 R2UR UR4, R10 ;  /* 0x000000000a0492ca */ /* 0x000fe400000e0000 */
[----:B------:R-:W-:Y:S11]  /*5da0*/  @!P1 R2UR UR5, R11 ;  /* 0x000000000b0592ca */ /* 0x000ff600000e0000 */
[----:B------:R-:W-:Y:S02]  /*5db0*/  @!UPT UIADD3 URZ, UPT, UPT, URZ, URZ, URZ ;  /* 0x000000fffffff290 */ /* 0x000fe4000fffe0ff */
[----:B------:R2:W-:Y:S01]  /*5dc0*/  @!UP0 UTMALDG.3D [UR16], [UR4], desc[UR6] ;  /* 0x00000610040085b4 */ /* 0x0005e20008011000 */
[----:B------:R2:W-:Y:S01]  /*5dd0*/  @!P1 SYNCS.ARRIVE.TRANS64.RED.A0TR RZ, [UR21+0x220], R0 ;  /* 0x00022000ffff99a7 */ /* 0x0005e20008300415 */
[----:B------:R-:W-:Y:S01]  /*5de0*/  SYNCS.ARRIVE.TRANS64.RED.A1T0 RZ, [UR34], RZ ;  /* 0x000000ffffff79a7 */ /* 0x000fe20008100422 */
[----:B------:R-:W3:Y:S02]  /*5df0*/  SYNCS.PHASECHK.TRANS64.TRYWAIT P0, [UR21+0x238], R9 ;  /* 0x00023809ff0075a7 */ /* 0x000ee40008001115 */
[----:B--23--:R-:W-:Y:S05]  /*5e00*/  @!P0 BRA `(.L_x_113) ;  /* 0x00000040006c8947 */ /* 0x00cfea0003800000 */
.L_x_235:
[----:B------:R-:W-:Y:S01]  /*5e10*/  @!P1 IADD3 R6, P0, PT, R16, 0x580, RZ ;  /* 0x0000058010069810 */ /* 0x000fe20007f1e0ff */
[----:B------:R-:W-:Y:S01]  /*5e20*/  VOTEU.ALL UP0, P1 ;  /* 0x0000000000ff7886 */ /* 0x000fe20000800000 */
[----:B------:R-:W-:Y:S01]  /*5e30*/  UMOV UR6, 0x0 ;  /* 0x0000000000067882 */ /* 0x000fe20000000000 */
[----:B------:R-:W-:Y:S01]  /*5e40*/  UMOV UR7, 0x10000000 ;  /* 0x1000000000077882 */ /* 0x000fe20000000000 */
[----:B------:R-:W-:Y:S01]  /*5e50*/  @!P1 R2UR UR5, R6 ;  /* 0x00000000060592ca */ /* 0x000fe200000e0000 */
[----:B--2---:R-:W-:Y:S01]  /*5e60*/  @!P1 IMAD.X R0, RZ, RZ, R17, P0 ;  /* 0x000000ffff009224 */ /* 0x004fe200000e0611 */
[----:B------:R-:W-:Y:S01]  /*5e70*/  @!UP0 UIADD3 UR10, UPT, UPT, UR18, 0x40, URZ ;  /* 0x00000040120a8890 */ /* 0x000fe2000fffe0ff */
[----:B------:R-:W-:Y:S01]  /*5e80*/  ISETP.NE.AND P0, PT, R14, 0x2, PT ;  /* 0x000000020e00780c */ /* 0x000fe20003f05270 */
[----:B------:R-:W-:Y:S01]  /*5e90*/  @!UP0 UIADD3 UR8, UPT, UPT, UR21, 0x1400, URZ ;  /* 0x0000140015088890 */ /* 0x000fe2000fffe0ff */
[----:B------:R-:W-:Y:S01]  /*5ea0*/  LOP3.LUT R15, R15, 0x1, RZ, 0x3c, !PT ;  /* 0x000000010f0f7812 */ /* 0x000fe200078e3cff */
[----:B------:R-:W-:Y:S01]  /*5eb0*/  @!UP0 UIADD3 UR9, UPT, UPT, UR21, 0x228, URZ ;  /* 0x0000022815098890 */ /* 0x000fe2000fffe0ff */
[----:B------:R-:W-:Y:S01]  /*5ec0*/  @!P1 R2UR UR4, R0 ;  /* 0x00000000000492ca */ /* 0x000fe200000e0000 */
[----:B------:R-:W-:Y:S01]  /*5ed0*/  VOTEU.ALL UP0, P1 ;  /* 0x0000000000ff7886 */ /* 0x000fe20000800000 */
[----:B------:R-:W-:Y:S01]  /*5ee0*/  UMOV UR11, UR19 ;  /* 0x00000013000b7c82 */ /* 0x000fe20008000000 */
[----:B------:R-:W-:Y:S01]  /*5ef0*/  UMOV UR12, UR36 ;  /* 0x00000024000c7c82 */ /* 0x000fe20008000000 */
[----:B------:R-:W-:Y:S01]  /*5f00*/  SEL R0, RZ, 0x1, P0 ;  /* 0x00000001ff007807 */ /* 0x000fe20000000000 */
[----:B------:R-:W-:Y:S01]  /*5f10*/  UIADD3 UR20, UPT, UPT, UR13, UR59, URZ ;  /* 0x0000003b0d147290 */ /* 0x000fe2000fffe0ff */
[----:B------:R-:W-:Y:S01]  /*5f20*/  IMAD.U32 R8, RZ, RZ, UR5 ;  /* 0x00000005ff087e24 */ /* 0x000fe2000f8e00ff */
[----:B------:R-:W-:Y:S01]  /*5f30*/  SEL R14, R14, RZ, P0 ;  /* 0x000000ff0e0e7207 */ /* 0x000fe20000000000 */
[----:B------:R-:W-:Y:S01]  /*5f40*/  UIADD3 UR16, UPT, UPT, UR14, UR62, URZ ;  /* 0x0000003e0e107290 */ /* 0x000fe2000fffe0ff */
[----:B------:R-:W-:Y:S01]  /*5f50*/  LOP3.LUT R13, R13, R0, RZ, 0x3c, !PT ;  /* 0x000000000d0d7212 */ /* 0x000fe200078e3cff */
[----:B------:R-:W-:Y:S01]  /*5f60*/  UPLOP3.LUT UP3, UPT, UPT, UPT, UPT, 0x80, 0x8 ;  /* 0x000000000008789c */ /* 0x000fe20003f6f070 */
[----:B------:R-:W-:Y:S02]  /*5f70*/  UMOV UR36, UR26 ;  /* 0x0000001a00247c82 */ /* 0x000fe40008000000 */
[----:B------:R-:W-:Y:S01]  /*5f80*/  IMAD.U32 R9, RZ, RZ, UR4 ;  /* 0x00000004ff097e24 */ /* 0x000fe2000f8e00ff */
[----:B------:R-:W-:Y:S04]  /*5f90*/  @!P1 R2UR UR4, R8 ;  /* 0x00000000080492ca */ /* 0x000fe800000e0000 */
[----:B------:R-:W-:Y:S11]  /*5fa0*/  @!P1 R2UR UR5, R9 ;  /* 0x00000000090592ca */ /* 0x000ff600000e0000 */
[----:B------:R-:W-:Y:S02]  /*5fb0*/  @!UPT UIADD3 URZ, UPT, UPT, URZ, URZ, URZ ;  /* 0x000000fffffff290 */ /* 0x000fe4000fffe0ff */
[----:B------:R2:W-:Y:S01]  /*5fc0*/  @!UP0 UTMALDG.3D [UR8], [UR4], desc[UR6] ;  /* 0x00000608040085b4 */ /* 0x0005e20008011000 */
[----:B------:R2:W-:Y:S01]  /*5fd0*/  @!P1 SYNCS.ARRIVE.TRANS64.RED.A0TR RZ, [UR21+0x228], R7 ;  /* 0x00022807ffff99a7 */ /* 0x0005e20008300415 */
[----:B------:R-:W-:Y:S01]  /*5fe0*/  SYNCS.ARRIVE.TRANS64.RED.A1T0 RZ, [UR33], RZ ;  /* 0x000000ffffff79a7 */ /* 0x000fe20008100421 */
[----:B------:R-:W-:Y:S05]  /*5ff0*/  BRA.U UP1, `(.L_x_114) ;  /* 0xfffffff5012c7547 */ /* 0x000fea000b83ffff */
[----:B------:R-:W-:-:S04]  /*6000*/  SHF.L.U32 R3, R15, 0x1f, RZ ;  /* 0x0000001f0f037819 */ /* 0x000fc800000006ff */
[----:B------:R-:W3:Y:S02]  /*6010*/  SYNCS.PHASECHK.TRANS64.TRYWAIT P0, [UR21+0x230], R3 ;  /* 0x00023003ff0075a7 */ /* 0x000ee40008001115 */
[----:B---3--:R-:W-:Y:S05]  /*6020*/  @!P0 BRA `(.L_x_115) ;  /* 0x0000003c00fc8947 */ /* 0x008fea0003800000 */
.L_x_237:
[----:B---3--:R-:W-:-:S07]  /*6030*/  MOV R0, UR21 ;  /* 0x0000001500007c02 */ /* 0x008fce0008000f00 */
.L_x_116:
[----:B---3--:R-:W-:-:S04]  /*6040*/  SHF.L.U32 R3, R15, 0x1f, RZ ;  /* 0x0000001f0f037819 */ /* 0x008fc800000006ff */
[----:B------:R3:W4:Y:S03]  /*6050*/  SYNCS.PHASECHK.TRANS64.TRYWAIT P0, [R0+URZ+0x238], R3 ;  /* 0x00023803000075a7 */ /* 0x00072600080011ff */
[----:B----4-:R-:W-:Y:S05]  /*6060*/  @!P0 NANOSLEEP.SYNCS 0x989680 ;  /* 0x009896800000895d */ /* 0x010fea0003900000 */
[----:B------:R-:W4:Y:S02]  /*6070*/  @!P0 SYNCS.PHASECHK.TRANS64 P0, [R0+URZ+0x238], R3 ;  /* 0x00023803000085a7 */ /* 0x000f2400080010ff */
[----:B-12-4-:R-:W-:Y:S05]  /*6080*/  @P0 EXIT ;  /* 0x000000000000094d */ /* 0x016fea0003800000 */
[----:B------:R-:W-:Y:S05]  /*6090*/  BRA `(.L_x_116) ;  /* 0xfffffffc00e87947 */ /* 0x000fea000383ffff */
.L_x_105:
[----:B------:R-:W-:-:S06]  /*60a0*/  UISETP.GE.AND UP0, UPT, UR17, 0x4, UPT ;  /* 0x000000041100788c */ /* 0x000fcc000bf06270 */
[----:B------:R-:W-:-:S13]  /*60b0*/  PLOP3.LUT P0, PT, PT, PT, UP0, 0x80, 0x8 ;  /* 0x000000000008781c */ /* 0x000fda0003f0f008 */
[----:B------:R-:W-:Y:S05]  /*60c0*/  @!P0 EXIT ;  /* 0x000000000000894d */ /* 0x000fea0003800000 */
[----:B------:R-:W1:Y:S08]  /*60d0*/  S2UR UR4, SR_CgaCtaId ;  /* 0x00000000000479c3 */ /* 0x000e700000008800 */
[----:B------:R-:W-:Y:S01]  /*60e0*/  BAR.SYNC.DEFER_BLOCKING 0x6, 0xa0 ;  /* 0x0182800000007b1d */ /* 0x000fe20000010000 */
[C---:B------:R-:W-:Y:S01]  /*60f0*/  IMAD.SHL.U32 R7, R93.reuse, 0x40, RZ ;  /* 0x000000405d077824 */ /* 0x040fe200078e00ff */
[C---:B------:R-:W-:Y:S01]  /*6100*/  LOP3.LUT R95, R93.reuse, 0x60, RZ, 0xc0, !PT ;  /* 0x000000605d5f7812 */ /* 0x040fe200078ec0ff */
[----:B------:R-:W-:-:S02]  /*6110*/  IMAD.SHL.U32 R4, R93, 0x20, RZ ;  /* 0x000000205d047824 */ /* 0x000fc400078e00ff */
[----:B------:R-:W-:Y:S02]  /*6120*/  HFMA2 R36, -RZ, RZ, 0, 0 ;  /* 0x00000000ff247431 */ /* 0x000fe400000001ff */
[----:B------:R-:W-:Y:S01]  /*6130*/  IMAD.SHL.U32 R6, R93, 0x2, RZ ;  /* 0x000000025d067824 */ /* 0x000fe200078e00ff */
[----:B------:R-:W-:Y:S01]  /*6140*/  UMOV UR44, 0x400 ;  /* 0x00000400002c7882 */ /* 0x000fe20000000000 */
[----:B------:R-:W2:Y:S01]  /*6150*/  LDC.64 R82, c[0x0][0x8b0] ;  /* 0x00022c00ff527b82 */ /* 0x000ea20000000a00 */
[----:B------:R-:W-:Y:S01]  /*6160*/  LOP3.LUT R5, R7, 0x180, RZ, 0xc0, !PT ;  /* 0x0000018007057812 */ /* 0x000fe200078ec0ff */
[----:B------:R-:W-:Y:S01]  /*6170*/  IMAD.U32 R37, R93, 0x10000, RZ ;  /* 0x000100005d257824 */ /* 0x000fe200078e00ff */
[----:B------:R-:W-:Y:S01]  /*6180*/  LOP3.LUT R4, R4, 0xc00, RZ, 0xc0, !PT ;  /* 0x00000c0004047812 */ /* 0x000fe200078ec0ff */
[----:B------:R-:W-:Y:S01]  /*6190*/  IMAD.MOV.U32 R92, RZ, RZ, RZ ;  /* 0x000000ffff5c7224 */ /* 0x000fe200078e00ff */
[----:B------:R-:W-:Y:S01]  /*61a0*/  LOP3.LUT R6, R5, 0x20, R6, 0xf8, !PT ;  /* 0x0000002005067812 */ /* 0x000fe200078ef806 */
[----:B------:R-:W-:Y:S01]  /*61b0*/  IMAD.SHL.U32 R5, R93, 0x8, RZ ;  /* 0x000000085d057824 */ /* 0x000fe200078e00ff */
[----:B------:R-:W-:Y:S01]  /*61c0*/  LOP3.LUT R4, R4, 0x40, R7, 0xf8, !PT ;  /* 0x0000004004047812 */ /* 0x000fe200078ef807 */
[----:B------:R-:W3:Y:S01]  /*61d0*/  LDC.64 R80, c[0x0][0x8a8] ;  /* 0x00022a00ff507b82 */ /* 0x000ee20000000a00 */
[----:B------:R-:W-:Y:S01]  /*61e0*/  LOP3.LUT R37, R37, 0x600000, RZ, 0xc0, !PT ;  /* 0x0060000025257812 */ /* 0x000fe200078ec0ff */
[----:B------:R-:W-:Y:S01]  /*61f0*/  IMAD.MOV.U32 R87, RZ, RZ, RZ ;  /* 0x000000ffff577224 */ /* 0x000fe200078e00ff */
[----:B------:R-:W-:-:S02]  /*6200*/  LOP3.LUT R5, R6, 0x30, R5, 0x78, !PT ;  /* 0x0000003006057812 */ /* 0x000fc400078e7805 */
[----:B------:R-:W-:Y:S02]  /*6210*/  CS2R R90, SRZ ;  /* 0x00000000005a7805 */ /* 0x000fe4000001ff00 */
[----:B------:R-:W-:Y:S01]  /*6220*/  LOP3.LUT R4, R4, 0x200, R7, 0xf8, !PT ;  /* 0x0000020004047812 */ /* 0x000fe200078ef807 */
[----:B------:R-:W-:Y:S01]  /*6230*/  IMAD.MOV.U32 R89, RZ, RZ, RZ ;  /* 0x000000ffff597224 */ /* 0x000fe200078e00ff */
[----:B------:R-:W-:Y:S01]  /*6240*/  LOP3.LUT R93, R93, 0x2, RZ, 0xc0, !PT ;  /* 0x000000025d5d7812 */ /* 0x000fe200078ec0ff */
[----:B-1----:R-:W-:Y:S01]  /*6250*/  ULEA UR44, UR4, UR44, 0x18 ;  /* 0x0000002c042c7291 */ /* 0x002fe2000f8ec0ff */
[----:B------:R-:W-:Y:S01]  /*6260*/  LOP3.LUT R71, R4, R5, RZ, 0xfc, !PT ;  /* 0x0000000504477212 */ /* 0x000fe200078efcff */
[----:B------:R-:W1:Y:S01]  /*6270*/  LDCU UR57, c[0x0][0x370] ;  /* 0x00006e00ff3977ac */ /* 0x000e620008000800 */
[----:B------:R-:W-:Y:S01]  /*6280*/  IADD3 R88, PT, PT, -R93, RZ, RZ ;  /* 0x000000ff5d587210 */ /* 0x000fe20007ffe1ff */
[----:B------:R-:W-:Y:S01]  /*6290*/  UIADD3 UR4, UPT, UPT, UR44, 0x2400, URZ ;  /* 0x000024002c047890 */ /* 0x000fe2000fffe0ff */
[----:B------:R-:W4:Y:S04]  /*62a0*/  LDCU UR43, c[0x0][0xb0c] ;  /* 0x00016180ff2b77ac */ /* 0x000f280008000800 */
[----:B------:R-:W1:Y:S01]  /*62b0*/  LDS R0, [UR44+0x300] ;  /* 0x0003002cff007984 */ /* 0x000e620008000800 */
[----:B------:R-:W-:Y:S01]  /*62c0*/  IMAD.U32 R94, RZ, RZ, UR4 ;  /* 0x00000004ff5e7e24 */ /* 0x000fe2000f8e00ff */
[----:B------:R-:W1:Y:S01]  /*62d0*/  LDCU UR39, c[0x0][0xb30] ;  /* 0x00016600ff2777ac */ /* 0x000e620008000800 */
[----:B------:R-:W1:Y:S01]  /*62e0*/  LDCU.64 UR46, c[0x0][0x888] ;  /* 0x00011100ff2e77ac */ /* 0x000e620008000a00 */
[----:B------:R-:W1:Y:S01]  /*62f0*/  LDCU.64 UR40, c[0x0][0xb28] ;  /* 0x00016500ff2877ac */ /* 0x000e620008000a00 */
[----:B------:R-:W1:Y:S01]  /*6300*/  LDCU.64 UR60, c[0x0][0x890] ;  /* 0x00011200ff3c77ac */ /* 0x000e620008000a00 */
[----:B------:R-:W1:Y:S01]  /*6310*/  LDCU.128 UR52, c[0x0][0xb10] ;  /* 0x00016200ff3477ac */ /* 0x000e620008000c00 */
[----:B------:R-:W1:Y:S01]  /*6320*/  LDCU UR56, c[0x0][0x374] ;  /* 0x00006e80ff3877ac */ /* 0x000e620008000800 */
[----:B------:R-:W-:Y:S01]  /*6330*/  UIADD3 UR63, UPT, UPT, UR44, 0x400, URZ ;  /* 0x000004002c3f7890 */ /* 0x000fe2000fffe0ff */
[----:B-1234-:R-:W-:-:S11]  /*6340*/  IMAD.IADD R37, R0, 0x1, R37 ;  /* 0x0000000100257824 */ /* 0x01efd600078e0225 */
.L_x_142:
[----:B------:R-:W-:Y:S02]  /*6350*/  LEA R3, R87, UR44, 0x3 ;  /* 0x0000002c57037c11 */ /* 0x000fe4000f8e18ff */
[----:B------:R-:W-:Y:S02]  /*6360*/  SHF.L.U32 R0, R91, 0x1f, RZ ;  /* 0x0000001f5b007819 */ /* 0x000fe400000006ff */
[----:B------:R-:W-:Y:S02]  /*6370*/  LEA R5, R87, UR44, 0x4 ;  /* 0x0000002c57057c11 */ /* 0x000fe4000f8e20ff */
[----:B-1----:R-:W1:Y:S02]  /*6380*/  SYNCS.PHASECHK.TRANS64.TRYWAIT P0, [R3+URZ+0x250], R0 ;  /* 0x00025000030075a7 */ /* 0x002e6400080011ff */
[----:B-1----:R-:W-:Y:S05]  /*6390*/  @!P0 BRA `(.L_x_117) ;  /* 0x0000003c00388947 */ /* 0x002fea0003800000 */
.L_x_238:
        /* <DEDUP_REMOVED lines=8> */
[----:B--2---:R-:W-:Y:S11]  /*6420*/  LOP3.LUT P0, RZ, R6, 0x1, RZ, 0xc0, !PT ;  /* 0x0000000106ff7812 */ /* 0x004ff6000780c0ff */
[----:B------:R-:W-:Y:S02]  /*6430*/  @!UPT UIADD3 URZ, UPT, UPT, URZ, URZ, URZ ;  /* 0x000000fffffff290 */ /* 0x000fe4000fffe0ff */
[----:B---3--:R-:W-:Y:S01]  /*6440*/  VOTEU.ANY UP1, P0 ;  /* 0x0000000000ff7886 */ /* 0x008fe20000020100 */
[----:B------:R-:W-:Y:S01]  /*6450*/  PLOP3.LUT P0, PT, PT, PT, UP1, 0x80, 0x8 ;  /* 0x000000000008781c */ /* 0x000fe20003f0f018 */
[----:B------:R-:W-:Y:S11]  /*6460*/  UP2UR UR45, UPR, URZ, 0x2 ;  /* 0x00000002ff2d7883 */ /* 0x000ff60008000000 */
[----:B------:R-:W-:Y:S01]  /*6470*/  @!UPT UIADD3 URZ, UPT, UPT, URZ, URZ, URZ ;  /* 0x000000fffffff290 */ /* 0x000fe2000fffe0ff */
[----:B-1----:R-:W-:Y:S02]  /*6480*/  @P0 SHF.R.U32.HI R0, RZ, 0x10, R5 ;  /* 0x00000010ff000819 */ /* 0x002fe40000011605 */
        /* <DEDUP_REMOVED lines=12> */
[----:B------:R-:W2:Y:S01]  /*6550*/  LDCU UR12, c[0x0][0xb20] ;  /* 0x00016400ff0c77ac */ /* 0x000ea20008000800 */
[----:B------:R-:W-:Y:S02]  /*6560*/  UIMAD.WIDE.U32 UR4, UR56, UR55, URZ ;  /* 0x00000037380472a5 */ /* 0x000fe4000f8e00ff */
[----:B------:R-:W-:Y:S02]  /*6570*/  UIMAD.WIDE.U32 UR6, UR57, UR52, URZ ;  /* 0x00000034390672a5 */ /* 0x000fe4000f8e00ff */
[----:B------:R-:W-:Y:S02]  /*6580*/  UISETP.NE.AND UP0, UPT, UR54, 0x1, UPT ;  /* 0x000000013600788c */ /* 0x000fe4000bf05270 */
[----:B------:R-:W-:Y:S02]  /*6590*/  UIMAD.WIDE.U32 UR8, UR37, UR55, URZ ;  /* 0x00000037250872a5 */ /* 0x000fe4000f8e00ff */
[----:B------:R-:W-:Y:S02]  /*65a0*/  UIMAD.WIDE.U32 UR10, UR38, UR52, URZ ;  /* 0x00000034260a72a5 */ /* 0x000fe4000f8e00ff */
[----:B------:R-:W-:Y:S02]  /*65b0*/  UISETP.NE.AND UP1, UPT, UR43, 0x1, UPT ;  /* 0x000000012b00788c */ /* 0x000fe4000bf25270 */
[----:B------:R-:W-:Y:S01]  /*65c0*/  UISETP.NE.AND UP2, UPT, UR42, 0x1, UPT ;  /* 0x000000012a00788c */ /* 0x000fe2000bf45270 */
[----:B------:R-:W-:Y:S02]  /*65d0*/  UMOV UR4, UR5 ;  /* 0x0000000500047c82 */ /* 0x000fe40008000000 */
[----:B--2---:R-:W-:Y:S03]  /*65e0*/  USHF.R.U32.HI UR5, URZ, UR12, UR4 ;  /* 0x0000000cff057299 */ /* 0x004fe60008011604 */
[----:B------:R-:W-:Y:S02]  /*65f0*/  UMOV UR4, UR7 ;  /* 0x0000000700047c82 */ /* 0x000fe40008000000 */
[----:B------:R-:W-:Y:S02]  /*6600*/  USHF.R.U32.HI UR7, URZ, UR53, UR4 ;  /* 0x00000035ff077299 */ /* 0x000fe40008011604 */
[----:B------:R-:W-:Y:S02]  /*6610*/  USEL UR4, UR56, UR5, !UP0 ;  /* 0x0000000538047287 */ /* 0x000fe4000c000000 */
[----:B------:R-:W-:Y:S01]  /*6620*/  USEL UR7, UR57, UR7, !UP1 ;  /* 0x0000000739077287 */ /* 0x000fe2000c800000 */
[----:B------:R-:W-:Y:S01]  /*6630*/  UMOV UR5, UR9 ;  /* 0x0000000900057c82 */ /* 0x000fe20008000000 */
[----:B------:R-:W-:Y:S02]  /*6640*/  UIMAD.WIDE.U32 UR8, UR4, UR40, URZ ;  /* 0x00000028040872a5 */ /* 0x000fe4000f8e00ff */
[----:B------:R-:W-:Y:S03]  /*6650*/  USHF.R.U32.HI UR6, URZ, UR12, UR5 ;  /* 0x0000000cff067299 */ /* 0x000fe60008011605 */
[----:B------:R-:W-:Y:S01]  /*6660*/  UMOV UR5, UR11 ;  /* 0x0000000b00057c82 */ /* 0x000fe20008000000 */
[----:B------:R-:W-:Y:S02]  /*6670*/  UIMAD.WIDE.U32 UR10, UR7, UR40, URZ ;  /* 0x00000028070a72a5 */ /* 0x000fe4000f8e00ff */
[----:B------:R-:W-:Y:S02]  /*6680*/  USHF.R.U32.HI UR12, URZ, UR53, UR5 ;  /* 0x00000035ff0c7299 */ /* 0x000fe40008011605 */
[----:B------:R-:W-:Y:S01]  /*6690*/  USEL UR6, UR37, UR6, !UP0 ;  /* 0x0000000625067287 */ /* 0x000fe2000c000000 */
[----:B------:R-:W-:Y:S02]  /*66a0*/  UMOV UR5, UR9 ;  /* 0x0000000900057c82 */ /* 0x000fe40008000000 */
[----:B------:R-:W-:Y:S01]  /*66b0*/  UMOV UR10, UR11 ;  /* 0x0000000b000a7c82 */ /* 0x000fe20008000000 */
[----:B------:R-:W-:Y:S02]  /*66c0*/  @UP2 USHF.R.U32.HI UR4, URZ, UR41, UR5 ;  /* 0x00000029ff042299 */ /* 0x000fe40008011605 */
[----:B------:R-:W-:Y:S02]  /*66d0*/  @UP2 USHF.R.U32.HI UR7, URZ, UR41, UR10 ;  /* 0x00000029ff072299 */ /* 0x000fe4000801160a */
[----:B------:R-:W-:Y:S02]  /*66e0*/  UIMAD UR4, UR42, UR4, URZ ;  /* 0x000000042a0472a4 */ /* 0x000fe4000f8e02ff */
[----:B------:R-:W-:Y:S02]  /*66f0*/  UIMAD.WIDE.U32 UR10, UR6, UR40, URZ ;  /* 0x00000028060a72a5 */ /* 0x000fe4000f8e00ff */
[----:B------:R-:W-:Y:S02]  /*6700*/  USEL UR5, UR38, UR12, !UP1 ;  /* 0x0000000c26057287 */ /* 0x000fe4000c800000 */
[----:B------:R-:W-:Y:S02]  /*6710*/  UIMAD UR8, UR42, UR7, URZ ;  /* 0x000000072a0872a4 */ /* 0x000fe4000f8e02ff */
[----:B------:R-:W-:Y:S03]  /*6720*/  UISETP.GE.AND UP0, UPT, UR6, UR4, UPT ;  /* 0x000000040600728c */ /* 0x000fe6000bf06270 */
[----:B------:R-:W-:Y:S01]  /*6730*/  UMOV UR4, UR11 ;  /* 0x0000000b00047c82 */ /* 0x000fe20008000000 */
[----:B------:R-:W-:Y:S02]  /*6740*/  UISETP.GE.OR UP0, UPT, UR5, UR8, UP0 ;  /* 0x000000080500728c */ /* 0x000fe40008706670 */
[----:B------:R-:W-:Y:S02]  /*6750*/  USHF.R.U32.HI UR4, URZ, UR41, UR4 ;  /* 0x00000029ff047299 */ /* 0x000fe40008011604 */
[----:B------:R-:W-:Y:S02]  /*6760*/  UIMAD.WIDE.U32 UR8, UR5, UR40, URZ ;  /* 0x00000028050872a5 */ /* 0x000fe4000f8e00ff */
[----:B------:R-:W-:Y:S02]  /*6770*/  USEL UR11, UR6, UR4, !UP2 ;  /* 0x00000004060b7287 */ /* 0x000fe4000d000000 */
[----:B------:R-:W-:Y:S02]  /*6780*/  UIADD3 UR8, UPT, UPT, -UR5, URZ, URZ ;  /* 0x000000ff05087290 */ /* 0x000fe4000fffe1ff */
[----:B------:R-:W-:Y:S01]  /*6790*/  UIADD3 UR10, UPT, UPT, -UR11, URZ, URZ ;  /* 0x000000ff0b0a7290 */ /* 0x000fe2000fffe1ff */
[----:B------:R-:W-:Y:S01]  /*67a0*/  @!UP0 UMOV UR4, UR9 ;  /* 0x0000000900048c82 */ /* 0x000fe20008000000 */
[----:B------:R-:W-:Y:S02]  /*67b0*/  UIADD3 UR9, UPT, UPT, -UR6, URZ, URZ ;  /* 0x000000ff06097290 */ /* 0x000fe4000fffe1ff */
[----:B------:R-:W-:Y:S02]  /*67c0*/  @!UP0 USHF.R.U32.HI UR4, URZ, UR41, UR4 ;  /* 0x00000029ff048299 */ /* 0x000fe40008011604 */
[----:B------:R-:W-:Y:S02]  /*67d0*/  UIMAD UR10, UR42, UR10, UR6 ;  /* 0x0000000a2a0a72a4 */ /* 0x000fe4000f8e0206 */
[----:B------:R-:W-:Y:S04]  /*67e0*/  @!UP0 USEL UR4, UR5, UR4, !UP2 ;  /* 0x0000000405048287 */ /* 0x000fe8000d000000 */
[----:B------:R-:W-:Y:S02]  /*67f0*/  @!UP0 UIMAD UR10, UR7, UR10, UR4 ;  /* 0x0000000a070a82a4 */ /* 0x000fe4000f8e0204 */
[----:B------:R-:W-:Y:S02]  /*6800*/  @!UP0 UIADD3 UR11, UPT, UPT, UR11, -UR4, URZ ;  /* 0x800000040b0b8290 */ /* 0x000fe4000fffe0ff */
[----:B------:R-:W-:Y:S02]  /*6810*/  UIMAD UR7, UR43, UR8, UR38 ;  /* 0x000000082b0772a4 */ /* 0x000fe4000f8e0226 */
[----:B------:R-:W-:Y:S02]  /*6820*/  @!UP0 UIMAD UR6, UR11, UR42, UR5 ;  /* 0x0000002a0b0682a4 */ /* 0x000fe4000f8e0205 */
[----:B------:R-:W-:Y:S01]  /*6830*/  UIMAD UR4, UR54, UR9, UR37 ;  /* 0x00000009360472a4 */ /* 0x000fe2000f8e0225 */
[----:B------:R-:W-:Y:S02]  /*6840*/  @!UP0 UMOV UR5, UR10 ;  /* 0x0000000a00058c82 */ /* 0x000fe40008000000 */
[----:B------:R-:W-:Y:S02]  /*6850*/  UIMAD UR38, UR5, UR43, UR7 ;  /* 0x0000002b052672a4 */ /* 0x000fe4000f8e0207 */
[----:B------:R-:W-:Y:S11]  /*6860*/  UIMAD UR37, UR6, UR54, UR4 ;  /* 0x00000036062572a4 */ /* 0x000ff6000f8e0204 */
[----:B------:R-:W-:Y:S01]  /*6870*/  @!UPT UIADD3 URZ, UPT, UPT, URZ, URZ, URZ ;  /* 0x000000fffffff290 */ /* 0x000fe2000fffe0ff */
.L_x_118:
[----:B------:R-:W-:Y:S01]  /*6880*/  UISETP.NE.AND UP0, UPT, UR39, 0x1, UPT ;  /* 0x000000012700788c */ /* 0x000fe2000bf05270 */
[----:B------:R-:W-:Y:S01]  /*6890*/  IADD3 R87, PT, PT, R87, 0x1, RZ ;  /* 0x0000000157577810 */ /* 0x000fe20007ffe0ff */
[----:B------:R-:W-:Y:S02]  /*68a0*/  USHF.L.U32 UR50, UR16, 0x6, URZ ;  /* 0x0000000610327899 */ /* 0x000fe400080006ff */
[----:B------:R-:W-:Y:S07]  /*68b0*/  USHF.L.U32 UR49, UR20, 0x7, URZ ;  /* 0x0000000714317899 */ /* 0x000fee00080006ff */
[----:B------:R-:W2:Y:S01]  /*68c0*/  @!UP0 LDCU.128 UR12, c[0x0][0xb10] ;  /* 0x00016200ff0c87ac */ /* 0x000ea20008000c00 */
[----:B------:R-:W3:Y:S01]  /*68d0*/  @!UP0 LDCU UR5, c[0x0][0xb0c] ;  /* 0x00016180ff0587ac */ /* 0x000ee20008000800 */
[----:B------:R-:W4:Y:S01]  /*68e0*/  @!UP0 LDCU UR10, c[0x0][0xb20] ;  /* 0x00016400ff0a87ac */ /* 0x000f220008000800 */
[----:B--2---:R-:W-:Y:S02]  /*68f0*/  UIMAD.WIDE.U32 UR8, UR38, UR12, URZ ;  /* 0x0000000c260872a5 */ /* 0x004fe4000f8e00ff */
[----:B------:R-:W-:Y:S02]  /*6900*/  UIMAD.WIDE.U32 UR6, UR37, UR15, URZ ;  /* 0x0000000f250672a5 */ /* 0x000fe4000f8e00ff */
[----:B------:R-:W-:Y:S03]  /*6910*/  @!UP0 UISETP.NE.AND UP1, UPT, UR14, 0x1, UPT ;  /* 0x000000010e00888c */ /* 0x000fe6000bf25270 */
[----:B------:R-:W-:Y:S01]  /*6920*/  @!UP0 UMOV UR4, UR9 ;  /* 0x0000000900048c82 */ /* 0x000fe20008000000 */
[----:B---3--:R-:W-:Y:S02]  /*6930*/  @!UP0 UISETP.NE.AND UP2, UPT, UR5, 0x1, UPT ;  /* 0x000000010500888c */ /* 0x008fe4000bf45270 */
[----:B------:R-:W-:Y:S01]  /*6940*/  @!UP0 USHF.R.U32.HI UR4, URZ, UR13, UR4 ;  /* 0x0000000dff048299 */ /* 0x000fe20008011604 */
[----:B------:R-:W-:Y:S02]  /*6950*/  @!UP0 UMOV UR6, UR7 ;  /* 0x0000000700068c82 */ /* 0x000fe40008000000 */
[----:B----4-:R-:W-:Y:S02]  /*6960*/  @!UP0 USHF.R.U32.HI UR6, URZ, UR10, UR6 ;  /* 0x0000000aff068299 */ /* 0x010fe40008011606 */
[----:B------:R-:W-:Y:S02]  /*6970*/  @!UP0 USEL UR7, UR38, UR4, !UP2 ;  /* 0x0000000426078287 */ /* 0x000fe4000d000000 */
[----:B------:R-:W-:Y:S04]  /*6980*/  @!UP0 USEL UR6, UR37, UR6, !UP1 ;  /* 0x0000000625068287 */ /* 0x000fe8000c800000 */
[----:B------:R-:W-:Y:S02]  /*6990*/  @!UP0 UIADD3 UR4, UPT, UPT, -UR7, UR6, URZ ;  /* 0x0000000607048290 */ /* 0x000fe4000fffe1ff */
[----:B------:R-:W-:Y:S02]  /*69a0*/  @!UP0 UIADD3 UR6, UPT, UPT, UR7, -UR6, URZ ;  /* 0x8000000607068290 */ /* 0x000fe4000fffe0ff */
[----:B------:R-:W-:Y:S02]  /*69b0*/  @!UP0 UIMAD UR38, UR4, UR5, UR38 ;  /* 0x00000005042682a4 */ /* 0x000fe4000f8e0226 */
[----:B------:R-:W-:Y:S02]  /*69c0*/  @!UP0 UIMAD UR37, UR6, UR14, UR37 ;  /* 0x0000000e062582a4 */ /* 0x000fe4000f8e0225 */
[----:B------:R-:W-:Y:S09]  /*69d0*/  ULOP3.LUT UP0, URZ, UR63, 0x1b0, URZ, 0xc0, !UPT ;  /* 0x000001b03fff7892 */ /* 0x000ff2000f80c0ff */
[----:B------:R-:W-:Y:S05]  /*69e0*/  BRA.U !UP0, `(.L_x_119) ;  /* 0x0000000108407547 */ /* 0x000fea000b800000 */
[----:B------:R-:W2:Y:S01]  /*69f0*/  LDCU.64 UR8, c[0x4][0x80] ;  /* 0x01001000ff0877ac */ /* 0x000ea20008000a00 */
[----:B------:R-:W-:Y:S01]  /*6a00*/  MOV R3, 0x0 ;  /* 0x0000000000037802 */ /* 0x000fe20000000f00 */
[----:B------:R-:W-:Y:S02]  /*6a10*/  HFMA2 R12, -RZ, RZ, 0, 5.9604644775390625e-08 ;  /* 0x00000001ff0c7431 */ /* 0x000fe400000001ff */
[----:B------:R-:W-:Y:S02]  /*6a20*/  IMAD.MOV.U32 R8, RZ, RZ, 0x70 ;  /* 0x00000070ff087424 */ /* 0x000fe400078e00ff */
[----:B------:R-:W-:Y:S01]  /*6a30*/  IMAD.MOV.U32 R13, RZ, RZ, RZ ;  /* 0x000000ffff0d7224 */ /* 0x000fe200078e00ff */
[----:B------:R-:W3:Y:S01]  /*6a40*/  LDCU.64 UR6, c[0x4][0x88] ;  /* 0x01001100ff0677ac */ /* 0x000ee20008000a00 */
[----:B------:R-:W4:Y:S01]  /*6a50*/  LDC.64 R2, c[0x4][R3] ;  /* 0x0100000003027b82 */ /* 0x000f220000000a00 */
[----:B------:R-:W1:Y:S01]  /*6a60*/  LDCU.64 UR4, c[0x4][0x8] ;  /* 0x01000100ff0477ac */ /* 0x000e620008000a00 */
[----:B--2---:R-:W-:Y:S01]  /*6a70*/  MOV R5, UR9 ;  /* 0x0000000900057c02 */ /* 0x004fe20008000f00 */
[----:B------:R-:W-:Y:S01]  /*6a80*/  IMAD.U32 R4, RZ, RZ, UR8 ;  /* 0x00000008ff047e24 */ /* 0x000fe2000f8e00ff */
[----:B---3--:R-:W-:Y:S01]  /*6a90*/  MOV R7, UR7 ;  /* 0x0000000700077c02 */ /* 0x008fe20008000f00 */
[----:B------:R-:W-:Y:S01]  /*6aa0*/  IMAD.U32 R6, RZ, RZ, UR6 ;  /* 0x00000006ff067e24 */ /* 0x000fe2000f8e00ff */
[----:B-1----:R-:W-:Y:S01]  /*6ab0*/  MOV R11, UR5 ;  /* 0x00000005000b7c02 */ /* 0x002fe20008000f00 */
[----:B------:R-:W-:Y:S02]  /*6ac0*/  IMAD.U32 R10, RZ, RZ, UR4 ;  /* 0x00000004ff0a7e24 */ /* 0x000fe4000f8e00ff */
[----:B------:R-:W-:Y:S07]  /*6ad0*/  LEPC R20, `(.L_x_119) ;  /* 0x000000001014794e */ /* 0x000fee0000000000 */
[----:B----45:R-:W-:Y:S05]  /*6ae0*/  CALL.ABS.NOINC R2 ;  /* 0x0000000002007343 */ /* 0x030fea0003c00000 */
.L_x_119:
[----:B------:R-:W-:Y:S01]  /*6af0*/  LOP3.LUT P0, RZ, R94, 0x1b0, RZ, 0xc0, !PT ;  /* 0x000001b05eff7812 */ /* 0x000fe2000780c0ff */
[----:B------:R-:W-:Y:S11]  /*6b00*/  BSSY.RECONVERGENT B6, `(.L_x_120) ;  /* 0x0000013000067945 */ /* 0x000ff60003800200 */
[----:B------:R-:W-:Y:S01]  /*6b10*/  @!UPT UIADD3 URZ, UPT, UPT, URZ, URZ, URZ ;  /* 0x000000fffffff290 */ /* 0x000fe2000fffe0ff */
[----:B------:R-:W-:Y:S05]  /*6b20*/  @!P0 BRA `(.L_x_121) ;  /* 0x0000000000408947 */ /* 0x000fea0003800000 */
        /* <DEDUP_REMOVED lines=16> */
.L_x_121:
[----:B------:R-:W-:Y:S05]  /*6c30*/  BSYNC.RECONVERGENT B6 ;  /* 0x0000000000067941 */ /* 0x000fea0003800200 */
.L_x_120:
[----:B------:R-:W-:Y:S01]  /*6c40*/  R2UR UR4, R86 ;  /* 0x00000000560472ca */ /* 0x000fe200000e0000 */
[----:B------:R-:W-:Y:S01]  /*6c50*/  UISETP.NE.U32.AND UP0, UPT, UR60, URZ, UPT ;  /* 0x000000ff3c00728c */ /* 0x000fe2000bf05070 */
[----:B------:R-:W-:Y:S02]  /*6c60*/  ISETP.NE.U32.AND P4, PT, R82, RZ, PT ;  /* 0x000000ff5200720c */ /* 0x000fe40003f85070 */
[----:B------:R-:W-:Y:S01]  /*6c70*/  ISETP.NE.U32.AND P2, PT, RZ, UR46, PT ;  /* 0x0000002eff007c0c */ /* 0x000fe2000bf45070 */
[----:B------:R-:W-:Y:S01]  /*6c80*/  UISETP.NE.AND.EX UP1, UPT, UR61, URZ, UPT, UP0 ;  /* 0x000000ff3d00728c */ /* 0x000fe2000bf25300 */
[----:B------:R-:W-:Y:S01]  /*6c90*/  ISETP.NE.AND.EX P4, PT, R83, RZ, PT, P4 ;  /* 0x000000ff5300720c */ /* 0x000fe20003f85340 */
[----:B------:R-:W-:Y:S01]  /*6ca0*/  UPLOP3.LUT UP0, UPT, UPT, UPT, UPT, 0x40, 0x4 ;  /* 0x000000000004789c */ /* 0x000fe20003f0e870 */
[----:B------:R-:W-:Y:S05]  /*6cb0*/  ISETP.NE.AND.EX P2, PT, RZ, UR47, PT, P2 ;  /* 0x0000002fff007c0c */ /* 0x000fea000bf45320 */
[----:B------:R-:W-:Y:S06]  /*6cc0*/  UISETP.NE.AND UP2, UPT, UR4, URZ, UPT ;  /* 0x000000ff0400728c */ /* 0x000fec000bf45270 */
[----:B------:R-:W-:Y:S05]  /*6cd0*/  PLOP3.LUT P1, PT, PT, PT, UP2, 0x80, 0x8 ;  /* 0x000000000008781c */ /* 0x000fea0003f2f028 */
[----:B------:R-:W-:Y:S06]  /*6ce0*/  @UP2 UPLOP3.LUT UP0, UPT, UPT, UPT, UP1, 0x80, 0x8 ;  /* 0x000000000008289c */ /* 0x000fec0003f0f010 */
[----:B------:R-:W-:Y:S01]  /*6cf0*/  PLOP3.LUT P0, PT, PT, PT, UP0, 0x80, 0x8 ;  /* 0x000000000008781c */ /* 0x000fe20003f0f008 */
[----:B------:R-:W-:Y:S01]  /*6d00*/  @!UPT UIADD3 URZ, UPT, UPT, URZ, URZ, URZ ;  /* 0x000000fffffff290 */ /* 0x000fe2000fffe0ff */
[----:B------:R-:W-:Y:S11]  /*6d10*/  BRA.U !UP1, `(.L_x_122) ;  /* 0x00000001093c7547 */ /* 0x000ff6000b800000 */
[----:B------:R-:W-:Y:S01]  /*6d20*/  UISETP.NE.U32.AND UP0, UPT, UR46, URZ, UPT ;  /* 0x000000ff2e00728c */ /* 0x000fe2000bf05070 */
[----:B-1----:R-:W-:Y:S01]  /*6d30*/  HFMA2 R0, -RZ, RZ, 0, 5.9604644775390625e-08 ;  /* 0x00000001ff007431 */ /* 0x002fe200000001ff */
[----:B------:R-:W1:Y:S01]  /*6d40*/  LDCU.64 UR8, c[0x0][0x358] ;  /* 0x00006b00ff0877ac */ /* 0x000e620008000a00 */
[----:B------:R-:W-:Y:S01]  /*6d50*/  IMAD.MOV.U32 R84, RZ, RZ, 0x1 ;  /* 0x00000001ff547424 */ /* 0x000fe200078e00ff */
[----:B------:R-:W-:Y:S06]  /*6d60*/  UISETP.NE.AND.EX UP0, UPT, UR47, URZ, UPT, UP0 ;  /* 0x000000ff2f00728c */ /* 0x000fec000bf05300 */
[----:B------:R-:W-:Y:S05]  /*6d70*/  PLOP3.LUT P3, PT, PT, PT, UP0, 0x80, 0x8 ;  /* 0x000000000008781c */ /* 0x000fea0003f6f008 */
[----:B------:R-:W2:Y:S01]  /*6d80*/  @UP0 LDCU.64 UR4, c[0x0][0x888] ;  /* 0x00011100ff0407ac */ /* 0x000ea20008000a00 */
[----:B------:R-:W-:Y:S07]  /*6d90*/  @UP0 UIMAD UR6, UR36, UR60, URZ ;  /* 0x0000003c240602a4 */ /* 0x000fee000f8e02ff */
[----:B------:R-:W-:Y:S01]  /*6da0*/  @!P3 PRMT R84, R0, 0x7610, R84 ;  /* 0x000076100054b816 */ /* 0x000fe20000000054 */
[----:B--2---:R-:W-:Y:S06]  /*6db0*/  @UP0 UIMAD.WIDE UR4, UR6, 0x4, UR4 ;  /* 0x00000004060408a5 */ /* 0x004fec000f8e0204 */
[----:B------:R-:W-:Y:S01]  /*6dc0*/  IMAD.U32 R2, RZ, RZ, UR4 ;  /* 0x00000004ff027e24 */ /* 0x000fe2000f8e00ff */
[----:B------:R-:W-:Y:S04]  /*6dd0*/  MOV R3, UR5 ;  /* 0x0000000500037c02 */ /* 0x000fe80008000f00 */
[----:B------:R-:W2:Y:S01]  /*6de0*/  @!UP0 LDCU UR4, c[0x0][0x880] ;  /* 0x00011000ff0487ac */ /* 0x000ea20008000800 */
[----:B-1---5:R3:W5:Y:S02]  /*6df0*/  @P3 LDG.E R41, desc[UR8][R2.64] ;  /* 0x0000000802293981 */ /* 0x022764000c1e1900 */
[----:B--23--:R-:W-:Y:S02]  /*6e00*/  @!P3 IMAD.U32 R41, RZ, RZ, UR4 ;  /* 0x00000004ff29be24 */ /* 0x00cfe4000f8e00ff */
.L_x_122:
[----:B------:R-:W-:Y:S05]  /*6e10*/  @!P4 BRA `(.L_x_123) ;  /* 0x000000000024c947 */ /* 0x000fea0003800000 */
[----:B------:R-:W-:Y:S01]  /*6e20*/  ISETP.NE.U32.AND P3, PT, R80, RZ, PT ;  /* 0x000000ff5000720c */ /* 0x000fe20003f65070 */
[----:B------:R-:W2:Y:S03]  /*6e30*/  LDCU.64 UR4, c[0x0][0x358] ;  /* 0x00006b00ff0477ac */ /* 0x000ea60008000a00 */
[----:B------:R-:W-:Y:S11]  /*6e40*/  ISETP.NE.AND.EX P3, PT, R81, RZ, PT, P3 ;  /* 0x000000ff5100720c */ /* 0x000ff60003f65330 */
[----:B------:R-:W-:Y:S02]  /*6e50*/  @!UPT UIADD3 URZ, UPT, UPT, URZ, URZ, URZ ;  /* 0x000000fffffff290 */ /* 0x000fe4000fffe0ff */
[----:B------:R-:W3:Y:S01]  /*6e60*/  @P3 LDC.64 R2, c[0x0][0x8a8] ;  /* 0x00022a00ff023b82 */ /* 0x000ee20000000a00 */
[----:B-1----:R-:W-:Y:S04]  /*6e70*/  @P3 IMAD R0, R82, UR36, RZ ;  /* 0x0000002452003c24 */ /* 0x002fe8000f8e02ff */
[----:B---3--:R-:W-:Y:S05]  /*6e80*/  @P3 IMAD.WIDE R2, R0, 0x4, R2 ;  /* 0x0000000400023825 */ /* 0x008fea00078e0202 */
[----:B--2--5:R2:W5:Y:S02]  /*6e90*/  @P3 LDG.E R38, desc[UR4][R2.64] ;  /* 0x0000000402263981 */ /* 0x024564000c1e1900 */
[----:B--2---:R-:W3:Y:S02]  /*6ea0*/  @!P3 LDC R38, c[0x0][0x8a0] ;  /* 0x00022800ff26bb82 */ /* 0x004ee40000000800 */
.L_x_123:
[----:B-----5:R-:W-:Y:S01]  /*6eb0*/  FSETP.NEU.AND P4, PT, R41, RZ, PT ;  /* 0x000000ff2900720b */ /* 0x020fe20003f8d000 */
[----:B------:R-:W-:Y:S01]  /*6ec0*/  BSSY B1, `(.L_x_124) ;  /* 0x0000042000017945 */ /* 0x000fe20003800000 */
[----:B------:R-:W-:Y:S01]  /*6ed0*/  SEL R5, RZ, 0xffffffff, P2 ;  /* 0xffffffffff057807 */ /* 0x000fe20001000000 */
[----:B------:R-:W-:Y:S01]  /*6ee0*/  IMAD.MOV.U32 R102, RZ, RZ, 0x1 ;  /* 0x00000001ff667424 */ /* 0x000fe200078e00ff */
[----:B------:R-:W-:Y:S02]  /*6ef0*/  LOP3.LUT P3, RZ, R84, 0xff, RZ, 0xc0, !PT ;  /* 0x000000ff54ff7812 */ /* 0x000fe4000786c0ff */
[----:B------:R-:W-:Y:S02]  /*6f00*/  CS2R R78, SRZ ;  /* 0x00000000004e7805 */ /* 0x000fe4000001ff00 */
[----:B------:R-:W-:Y:S02]  /*6f10*/  @P1 SEL R4, RZ, 0xffffffff, P4 ;  /* 0xffffffffff041807 */ /* 0x000fe40002000000 */
[----:B------:R-:W-:Y:S02]  /*6f20*/  CS2R R76, SRZ ;  /* 0x00000000004c7805 */ /* 0x000fe4000001ff00 */
[----:B------:R-:W-:Y:S02]  /*6f30*/  LEA R2, R90, UR44, 0x3 ;  /* 0x0000002c5a027c11 */ /* 0x000fe4000f8e18ff */
[----:B------:R-:W-:Y:S02]  /*6f40*/  CS2R R74, SRZ ;  /* 0x00000000004a7805 */ /* 0x000fe4000001ff00 */
[----:B------:R-:W-:Y:S02]  /*6f50*/  @P0 SEL R4, R5, R4, !P3 ;  /* 0x0000000405040207 */ /* 0x000fe40005800000 */
[----:B------:R-:W-:Y:S02]  /*6f60*/  CS2R R72, SRZ ;  /* 0x0000000000487805 */ /* 0x000fe4000001ff00 */
[----:B------:R-:W-:Y:S02]  /*6f70*/  LEA R100, R36, UR44, 0x3 ;  /* 0x0000002c24647c11 */ /* 0x000fe4000f8e18ff */
[----:B------:R-:W-:Y:S02]  /*6f80*/  @P1 LOP3.LUT R4, R4, 0x1, RZ, 0xc0, !PT ;  /* 0x0000000104041812 */ /* 0x000fe400078ec0ff */
[----:B------:R-:W-:Y:S02]  /*6f90*/  SHF.L.U32 R3, R92, 0x1f, RZ ;  /* 0x0000001f5c037819 */ /* 0x000fe400000006ff */
[----:B------:R-:W-:Y:S02]  /*6fa0*/  ISETP.NE.U32.OR P6, PT, R4, 0x1, !P1 ;  /* 0x000000010400780c */ /* 0x000fe40004fc5470 */
[----:B------:R-:W-:Y:S02]  /*6fb0*/  PLOP3.LUT P2, PT, PT, PT, UP1, 0x80, 0x8 ;  /* 0x000000000008781c */ /* 0x000fe40003f4f018 */
[C---:B------:R-:W-:Y:S02]  /*6fc0*/  LEA.HI R39, R36.reuse, R36, RZ, 0x1 ;  /* 0x0000002424277211 */ /* 0x040fe400078f08ff */
[----:B------:R-:W-:Y:S02]  /*6fd0*/  SEL R4, RZ, 0xffffffff, P4 ;  /* 0xffffffffff047807 */ /* 0x000fe40002000000 */
[----:B------:R-:W-:Y:S01]  /*6fe0*/  P2R R96, PR, RZ, 0x40 ;  /* 0x00000040ff607803 */ /* 0x000fe20000000000 */
[C---:B-1----:R-:W-:Y:S01]  /*6ff0*/  IMAD.SHL.U32 R0, R39.reuse, 0x40, RZ ;  /* 0x0000004027007824 */ /* 0x042fe200078e00ff */
[----:B------:R-:W-:Y:S03]  /*7000*/  LOP3.LUT R39, R39, 0xffe, RZ, 0xc0, !PT ;  /* 0x00000ffe27277812 */ /* 0x000fe600078ec0ff */
[----:B------:R-:W-:Y:S02]  /*7010*/  @P6 SHF.L.U32 R7, R89, 0x1f, RZ ;  /* 0x0000001f59076819 */ /* 0x000fe400000006ff */
[----:B------:R-:W-:Y:S01]  /*7020*/  @P2 SEL R4, R5, R4, !P3 ;  /* 0x0000000405042207 */ /* 0x000fe20005800000 */
[----:B------:R-:W-:Y:S01]  /*7030*/  IMAD.IADD R39, R36, 0x1, -R39 ;  /* 0x0000000124277824 */ /* 0x000fe200078e0a27 */
[----:B------:R-:W1:Y:S01]  /*7040*/  @P6 SYNCS.PHASECHK.TRANS64.TRYWAIT P1, [R2+URZ+0x220], R7 ;  /* 0x00022007020065a7 */ /* 0x000e6200080211ff */
[----:B------:R-:W-:Y:S02]  /*7050*/  LOP3.LUT R0, R0, 0xffffff80, RZ, 0xc0, !PT ;  /* 0xffffff8000007812 */ /* 0x000fe400078ec0ff */
[----:B------:R-:W-:Y:S03]  /*7060*/  LOP3.LUT R4, R4, 0x1, RZ, 0xc0, !PT ;  /* 0x0000000104047812 */ /* 0x000fe600078ec0ff */
[----:B------:R-:W-:Y:S01]  /*7070*/  IMAD.IADD R0, R37, 0x1, R0 ;  /* 0x0000000125007824 */ /* 0x000fe200078e0200 */
[----:B------:R-:W-:Y:S03]  /*7080*/  ISETP.NE.U32.AND P5, PT, R4, 0x1, PT ;  /* 0x000000010400780c */ /* 0x000fe60003fa5070 */
[----:B------:R-:W-:Y:S01]  /*7090*/  IMAD R39, R39, 0x100000, R0 ;  /* 0x0010000027277824 */ /* 0x000fe200078e0200 */
[----:B------:R-:W-:Y:S01]  /*70a0*/  P2R R103, PR, RZ, 0x20 ;  /* 0x00000020ff677803 */ /* 0x000fe20000000000 */
[----:B------:R2:W4:Y:S01]  /*70b0*/  SYNCS.PHASECHK.TRANS64.TRYWAIT P0, [R100+URZ+0x270], R3 ;  /* 0x00027003640075a7 */ /* 0x00052200080011ff */
[----:B-1----:R-:W-:Y:S01]  /*70c0*/  @P6 SEL R102, RZ, 0x1, !P1 ;  /* 0x00000001ff666807 */ /* 0x002fe20004800000 */
[----:B--2---:R-:W-:Y:S06]  /*70d0*/  @!P6 BRA `(.L_x_125) ;  /* 0x000000000080e947 */ /* 0x004fec0003800000 */
[----:B------:R-:W-:Y:S01]  /*70e0*/  @P5 IMAD R6, R90, 0x1000, R71 ;  /* 0x000010005a065824 */ /* 0x000fe200078e0247 */
[----:B------:R-:W1:Y:S01]  /*70f0*/  S2R R0, SR_CgaCtaId ;  /* 0x0000000000007919 */ /* 0x000e620000008800 */
[----:B------:R-:W-:Y:S01]  /*7100*/  ISETP.NE.AND P1, PT, R102, RZ, PT ;  /* 0x000000ff6600720c */ /* 0x000fe20003f25270 */
[----:B------:R-:W-:Y:S01]  /*7110*/  BSSY B0, `(.L_x_126) ;  /* 0x000000b000007945 */ /* 0x000fe20003800000 */
[----:B------:R-:W-:Y:S01]  /*7120*/  @P5 VIADD R4, R6, UR44 ;  /* 0x0000002c06045c36 */ /* 0x000fe20008000000 */
[----:B------:R-:W-:Y:S02]  /*7130*/  CS2R R74, SRZ ;  /* 0x00000000004a7805 */ /* 0x000fe4000001ff00 */
[----:B------:R-:W-:Y:S02]  /*7140*/  CS2R R72, SRZ ;  /* 0x0000000000487805 */ /* 0x000fe4000001ff00 */
[----:B------:R-:W-:Y:S01]  /*7150*/  CS2R R78, SRZ ;  /* 0x00000000004e7805 */ /* 0x000fe2000001ff00 */
[----:B------:R-:W-:Y:S01]  /*7160*/  @P5 IMAD R4, R93, -0x10, R4 ;  /* 0xfffffff05d045824 */ /* 0x000fe200078e0204 */
[----:B------:R-:W-:Y:S04]  /*7170*/  CS2R R76, SRZ ;  /* 0x00000000004c7805 */ /* 0x000fe8000001ff00 */
[----:B------:R-:W-:Y:S05]  /*7180*/  @P1 BRA `(.L_x_127) ;  /* 0x00000000000c1947 */ /* 0x000fea0003800000 */
[----:B------:R-:W-:Y:S04]  /*7190*/  SHF.L.U32 R5, R89, 0x1f, RZ ;  /* 0x0000001f59057819 */ /* 0x000fe800000006ff */
[----:B------:R-:W2:Y:S02]  /*71a0*/  SYNCS.PHASECHK.TRANS64.TRYWAIT P1, [R2+URZ+0x220], R5 ;  /* 0x00022005020075a7 */ /* 0x000ea400080211ff */
[----:B--2---:R-:W-:Y:S05]  /*71b0*/  @!P1 BRA `(.L_x_128) ;  /* 0x0000002c00c49947 */ /* 0x004fea0003800000 */
.L_x_127:
[----:B------:R-:W-:Y:S05]  /*71c0*/  BSYNC B0 ;  /* 0x0000000000007941 */ /* 0x000fea0003800000 */
.L_x_126:
[----:B------:R-:W-:Y:S01]  /*71d0*/  ISETP.NE.AND P1, PT, R103, RZ, PT ;  /* 0x000000ff6700720c */ /* 0x000fe20003f25270 */
[----:B--2---:R-:W-:Y:S02]  /*71e0*/  VIADD R5, R2, 0x230 ;  /* 0x0000023002057836 */ /* 0x004fe40000000000 */
[----:B------:R-:W-:Y:S03]  /*71f0*/  VIADD R90, R90, 0x1 ;  /* 0x000000015a5a7836 */ /* 0x000fe60000000000 */
[----:B-1----:R-:W-:Y:S07]  /*7200*/  PRMT R0, R0, 0x654, R5 ;  /* 0x0000065400007816 */ /* 0x002fee0000000005 */
[----:B------:R1:W2:Y:S04]  /*7210*/  @P1 LDS.128 R72, [R6+UR44+0x400] ;  /* 0x0004002c06481984 */ /* 0x0002a80008000c00 */
[----:B------:R1:W1:Y:S01]  /*7220*/  @P1 LDS.128 R76, [R4+0x410] ;  /* 0x00041000044c1984 */ /* 0x0002620000000c00 */
[C---:B------:R-:W-:Y:S01]  /*7230*/  ISETP.NE.AND P1, PT, R90.reuse, 0x2, PT ;  /* 0x000000025a00780c */ /* 0x040fe20003f25270 */
[----:B------:R-:W-:Y:S01]  /*7240*/  @!PT LDS RZ, [RZ] ;  /* 0x00000000fffff984 */ /* 0x000fe20000000800 */
[----:B------:R-:W-:Y:S01]  /*7250*/  @!PT LDS RZ, [RZ] ;  /* 0x00000000fffff984 */ /* 0x000fe20000000800 */
[----:B------:R-:W-:Y:S01]  /*7260*/  @!PT LDS RZ, [RZ] ;  /* 0x00000000fffff984 */ /* 0x000fe20000000800 */
[----:B------:R-:W-:Y:S01]  /*7270*/  @!PT LDS RZ, [RZ] ;  /* 0x00000000fffff984 */ /* 0x000fe20000000800 */
[----:B------:R5:W-:Y:S06]  /*7280*/  MEMBAR.ALL.CTA ;  /* 0x0000000000007992 */ /* 0x000bec0000008000 */
[----:B-----5:R-:W5:Y:S01]  /*7290*/  FENCE.VIEW.ASYNC.S ;  /* 0x00000000000073c6 */ /* 0x020f620000000000 */
[----:B------:R-:W-:Y:S01]  /*72a0*/  SEL R90, R90, RZ, P1 ;  /* 0x000000ff5a5a7207 */ /* 0x000fe20000800000 */
[----:B-----5:R5:W-:Y:S02]  /*72b0*/  SYNCS.ARRIVE.TRANS64.RED.A1T0 RZ, [R0+URZ], RZ ;  /* 0x000000ff00ff79a7 */ /* 0x020be400081004ff */
[----:B-----5:R-:W-:Y:S04]  /*72c0*/  SEL R0, RZ, 0x1, P1 ;  /* 0x00000001ff007807 */ /* 0x020fe80000800000 */
[----:B--2---:R-:W-:Y:S02]  /*72d0*/  LOP3.LUT R89, R89, R0, RZ, 0x3c, !PT ;  /* 0x0000000059597212 */ /* 0x004fe400078e3cff */
.L_x_125:
[----:B------:R-:W-:Y:S05]  /*72e0*/  BSYNC B1 ;  /* 0x0000000000017941 */ /* 0x000fea0003800000 */
.L_x_124:
[----:B------:R-:W-:Y:S04]  /*72f0*/  SHF.R.U32.HI R0, RZ, 0x15, R39 ;  /* 0x00000015ff007819 */ /* 0x000fe80000011627 */
[----:B------:R-:W-:Y:S01]  /*7300*/  LOP3.LUT P1, RZ, R0, 0x3, R85, 0x48, !PT ;  /* 0x0000000300ff7812 */ /* 0x000fe20007824855 */
[----:B------:R-:W-:Y:S01]  /*7310*/  @!UPT UIADD3 URZ, UPT, UPT, URZ, URZ, URZ ;  /* 0x000000fffffff290 */ /* 0x000fe2000fffe0ff */
[----:B----4-:R-:W-:Y:S11]  /*7320*/  @P0 BRA `(.L_x_129) ;  /* 0x0000000000080947 */ /* 0x010ff60003800000 */
[----:B------:R-:W2:Y:S02]  /*7330*/  SYNCS.PHASECHK.TRANS64.TRYWAIT P0, [R100+URZ+0x270], R3 ;  /* 0x00027003640075a7 */ /* 0x000ea400080011ff */
[----:B--2---:R-:W-:Y:S05]  /*7340*/  @!P0 BRA `(.L_x_130) ;  /* 0x0000002c00748947 */ /* 0x004fea0003800000 */
.L_x_129:
[----:B------:R-:W-:Y:S05]  /*7350*/  @!P1 BRA `(.L_x_131) ;  /* 0x0000000000409947 */ /* 0x000fea0003800000 */
[----:B------:R-:W4:Y:S01]  /*7360*/  LDCU.64 UR8, c[0x4][0x70] ;  /* 0x01000e00ff0877ac */ /* 0x000f220008000a00 */
[----:B--2---:R-:W-:Y:S01]  /*7370*/  MOV R3, 0x0 ;  /* 0x0000000000037802 */ /* 0x004fe20000000f00 */
[----:B------:R-:W-:Y:S02]  /*7380*/  HFMA2 R12, -RZ, RZ, 0, 5.9604644775390625e-08 ;  /* 0x00000001ff0c7431 */ /* 0x000fe400000001ff */
[----:B------:R-:W-:Y:S02]  /*7390*/  IMAD.MOV.U32 R8, RZ, RZ, 0x192 ;  /* 0x00000192ff087424 */ /* 0x000fe400078e00ff */
[----:B------:R-:W-:Y:S01]  /*73a0*/  IMAD.MOV.U32 R13, RZ, RZ, RZ ;  /* 0x000000ffff0d7224 */ /* 0x000fe200078e00ff */
[----:B------:R-:W2:Y:S01]  /*73b0*/  LDCU.64 UR6, c[0x4][0x78] ;  /* 0x01000f00ff0677ac */ /* 0x000ea20008000a00 */
[----:B------:R-:W3:Y:S01]  /*73c0*/  LDC.64 R2, c[0x4][R3] ;  /* 0x0100000003027b82 */ /* 0x000ee20000000a00 */
[----:B------:R-:W5:Y:S01]  /*73d0*/  LDCU.64 UR4, c[0x4][0x10] ;  /* 0x01000200ff0477ac */ /* 0x000f620008000a00 */
[----:B----4-:R-:W-:Y:S01]  /*73e0*/  MOV R5, UR9 ;  /* 0x0000000900057c02 */ /* 0x010fe20008000f00 */
[----:B-1----:R-:W-:Y:S01]  /*73f0*/  IMAD.U32 R4, RZ, RZ, UR8 ;  /* 0x00000008ff047e24 */ /* 0x002fe2000f8e00ff */
[----:B--2---:R-:W-:Y:S01]  /*7400*/  MOV R7, UR7 ;  /* 0x0000000700077c02 */ /* 0x004fe20008000f00 */
[----:B------:R-:W-:Y:S01]  /*7410*/  IMAD.U32 R6, RZ, RZ, UR6 ;  /* 0x00000006ff067e24 */ /* 0x000fe2000f8e00ff */
[----:B-----5:R-:W-:Y:S01]  /*7420*/  MOV R11, UR5 ;  /* 0x00000005000b7c02 */ /* 0x020fe20008000f00 */
[----:B------:R-:W-:Y:S02]  /*7430*/  IMAD.U32 R10, RZ, RZ, UR4 ;  /* 0x00000004ff0a7e24 */ /* 0x000fe4000f8e00ff */
[----:B------:R-:W-:Y:S07]  /*7440*/  LEPC R20, `(.L_x_131) ;  /* 0x000000001014794e */ /* 0x000fee0000000000 */
[----:B---3--:R-:W-:Y:S05]  /*7450*/  CALL.ABS.NOINC R2 ;  /* 0x0000000002007343 */ /* 0x008fea0003c00000 */
.L_x_131:
[-C--:B------:R-:W-:Y:S01]  /*7460*/  F2FP.F16.E5M2.UNPACK_B R42, R72.reuse ;  /* 0x00000048ff2a723e */ /* 0x080fe200020004ff */
[----:B------:R-:W-:Y:S05]  /*7470*/  WARPSYNC.ALL ;  /* 0x0000000000007948 */ /* 0x000fea0003800000 */
[----:B------:R-:W-:Y:S01]  /*7480*/  R2UR UR4, R39 ;  /* 0x00000000270472ca */ /* 0x000fe200000e0000 */
[--C-:B------:R-:W-:Y:S01]  /*7490*/  HADD2.F32 R40, -RZ, R42.reuse.H0_H0 ;  /* 0x2000002aff287230 */ /* 0x100fe20000004100 */
[----:B------:R-:W-:Y:S01]  /*74a0*/  F2FP.F16.E5M2.UNPACK_B R43, R72.H1 ;  /* 0x00000048ff2b723e */ /* 0x000fe200030004ff */
[----:B------:R-:W-:Y:S01]  /*74b0*/  HADD2.F32 R42, -RZ, R42.H1_H1 ;  /* 0x3000002aff2a7230 */ /* 0x000fe20000004100 */
[-C--:B------:R-:W-:Y:S01]  /*74c0*/  F2FP.F16.E5M2.UNPACK_B R45, R73.reuse ;  /* 0x00000049ff2d723e */ /* 0x080fe200020004ff */
[----:B------:R-:W-:Y:S01]  /*74d0*/  BSSY.RECONVERGENT B0, `(.L_x_132) ;  /* 0x0000099000007945 */ /* 0x000fe20003800200 */
[----:B------:R-:W-:Y:S01]  /*74e0*/  F2FP.F16.E5M2.UNPACK_B R47, R73.H1 ;  /* 0x00000049ff2f723e */ /* 0x000fe200030004ff */
[--C-:B------:R-:W-:Y:S01]  /*74f0*/  HADD2.F32 R44, -RZ, R43.reuse.H0_H0 ;  /* 0x2000002bff2c7230 */ /* 0x100fe20000004100 */
[-C--:B------:R-:W-:Y:S01]  /*7500*/  F2FP.F16.E5M2.UNPACK_B R49, R74.reuse ;  /* 0x0000004aff31723e */ /* 0x080fe200020004ff */
[----:B------:R-:W-:Y:S01]  /*7510*/  HADD2.F32 R46, -RZ, R43.H1_H1 ;  /* 0x3000002bff2e7230 */ /* 0x000fe20000004100 */
[----:B------:R-:W-:Y:S01]  /*7520*/  F2FP.F16.E5M2.UNPACK_B R51, R74.H1 ;  /* 0x0000004aff33723e */ /* 0x000fe200030004ff */
[--C-:B------:R-:W-:Y:S01]  /*7530*/  HADD2.F32 R43, -RZ, R45.reuse.H0_H0 ;  /* 0x2000002dff2b7230 */ /* 0x100fe20000004100 */
[-C--:B------:R-:W-:Y:S01]  /*7540*/  F2FP.F16.E5M2.UNPACK_B R53, R75.reuse ;  /* 0x0000004bff35723e */ /* 0x080fe200020004ff */
[----:B-1----:R-:W-:Y:S01]  /*7550*/  LDTM.16dp32bit_t0_t15.x32 R4, tmem[UR4] ;  /* 0x00000004000479ee */ /* 0x002fe20008a80000 */
[----:B------:R-:W3:Y:S01]  /*7560*/  LDTM.16dp32bit_t16_t31.x32 R4, tmem[UR4+0x20] ;  /* 0x00002004000479ee */ /* 0x000ee20008aa0000 */
[----:B------:R-:W-:Y:S01]  /*7570*/  ISETP.NE.AND P6, PT, R96, RZ, PT ;  /* 0x000000ff6000720c */ /* 0x000fe20003fc5270 */
[----:B------:R-:W-:Y:S01]  /*7580*/  HADD2.F32 R48, -RZ, R45.H1_H1 ;  /* 0x3000002dff307230 */ /* 0x000fe20000004100 */
[----:B------:R-:W-:Y:S01]  /*7590*/  IADD3 R109, PT, PT, R71, UR44, RZ ;  /* 0x0000002c476d7c10 */ /* 0x000fe2000fffe0ff */
[----:B------:R-:W-:Y:S01]  /*75a0*/  HADD2.F32 R52, -RZ, R49.H1_H1 ;  /* 0x30000031ff347230 */ /* 0x000fe20000004100 */
[----:B------:R-:W-:Y:S01]  /*75b0*/  SHF.L.U32 R108, R88, 0x4, RZ ;  /* 0x00000004586c7819 */ /* 0x000fe200000006ff */
[----:B------:R-:W-:Y:S01]  /*75c0*/  HADD2.F32 R56, -RZ, R53.H1_H1 ;  /* 0x30000035ff387230 */ /* 0x000fe20000004100 */
[----:B------:R-:W-:Y:S01]  /*75d0*/  F2FP.F16.E5M2.UNPACK_B R55, R75.H1 ;  /* 0x0000004bff37723e */ /* 0x000fe200030004ff */
[--C-:B------:R-:W-:Y:S01]  /*75e0*/  HADD2.F32 R45, -RZ, R47.reuse.H0_H0 ;  /* 0x2000002fff2d7230 */ /* 0x100fe20000004100 */
[----:B------:R-:W-:Y:S01]  /*75f0*/  IADD3 R101, PT, PT, R109, R108, RZ ;  /* 0x0000006c6d657210 */ /* 0x000fe20007ffe0ff */
[----:B------:R-:W-:Y:S01]  /*7600*/  HADD2.F32 R50, -RZ, R47.H1_H1 ;  /* 0x3000002fff327230 */ /* 0x000fe20000004100 */
[-C--:B------:R-:W-:Y:S01]  /*7610*/  F2FP.F16.E5M2.UNPACK_B R57, R76.reuse ;  /* 0x0000004cff39723e */ /* 0x080fe200020004ff */
[----:B------:R-:W-:Y:S01]  /*7620*/  HADD2.F32 R47, -RZ, R49.H0_H0 ;  /* 0x20000031ff2f7230 */ /* 0x000fe20000004100 */
[----:B------:R-:W-:Y:S01]  /*7630*/  F2FP.F16.E5M2.UNPACK_B R59, R76.H1 ;  /* 0x0000004cff3b723e */ /* 0x000fe200030004ff */
[----:B------:R-:W-:Y:S01]  /*7640*/  HADD2.F32 R49, -RZ, R51.H0_H0 ;  /* 0x20000033ff317230 */ /* 0x000fe20000004100 */
[-C--:B------:R-:W-:Y:S01]  /*7650*/  F2FP.F16.E5M2.UNPACK_B R61, R77.reuse ;  /* 0x0000004dff3d723e */ /* 0x080fe200020004ff */
[----:B------:R-:W-:Y:S01]  /*7660*/  HADD2.F32 R60, -RZ, R57.H1_H1 ;  /* 0x30000039ff3c7230 */ /* 0x000fe20000004100 */
[----:B------:R-:W-:Y:S01]  /*7670*/  F2FP.F16.E5M2.UNPACK_B R63, R77.H1 ;  /* 0x0000004dff3f723e */ /* 0x000fe200030004ff */
[----:B------:R-:W-:Y:S01]  /*7680*/  HADD2.F32 R54, -RZ, R51.H1_H1 ;  /* 0x30000033ff367230 */ /* 0x000fe20000004100 */
[-C--:B------:R-:W-:Y:S01]  /*7690*/  F2FP.F16.E5M2.UNPACK_B R65, R78.reuse ;  /* 0x0000004eff41723e */ /* 0x080fe200020004ff */
[----:B------:R-:W-:Y:S01]  /*76a0*/  HADD2.F32 R51, -RZ, R53.H0_H0 ;  /* 0x20000035ff337230 */ /* 0x000fe20000004100 */
[----:B------:R-:W-:Y:S01]  /*76b0*/  F2FP.F16.E5M2.UNPACK_B R67, R78.H1 ;  /* 0x0000004eff43723e */ /* 0x000fe200030004ff */
[----:B------:R-:W-:Y:S01]  /*76c0*/  HADD2.F32 R64, -RZ, R61.H1_H1 ;  /* 0x3000003dff407230 */ /* 0x000fe20000004100 */
[----:B------:R-:W-:Y:S01]  /*76d0*/  ISETP.NE.AND P0, PT, R95, RZ, PT ;  /* 0x000000ff5f00720c */ /* 0x000fe20003f05270 */
[C---:B---3--:R-:W-:Y:S01]  /*76e0*/  FMUL R0, R38.reuse, R4 ;  /* 0x0000000426007220 */ /* 0x048fe20000400000 */
[C---:B------:R-:W-:Y:S01]  /*76f0*/  FMUL R2, R38.reuse, R5 ;  /* 0x0000000526027220 */ /* 0x040fe20000400000 */
[C---:B------:R-:W-:Y:S01]  /*7700*/  FMUL R4, R38.reuse, R8 ;  /* 0x0000000826047220 */ /* 0x040fe20000400000 */
[C---:B------:R-:W-:Y:S01]  /*7710*/  FMUL R5, R38.reuse, R9 ;  /* 0x0000000926057220 */ /* 0x040fe20000400000 */
[C---:B------:R-:W-:Y:S01]  /*7720*/  FFMA R0, R41.reuse, R40, R0 ;  /* 0x0000002829007223 */ /* 0x040fe20000000000 */
[C---:B------:R-:W-:Y:S01]  /*7730*/  FFMA R2, R41.reuse, R42, R2 ;  /* 0x0000002a29027223 */ /* 0x040fe20000000002 */
[C---:B------:R-:W-:Y:S01]  /*7740*/  FMUL R8, R38.reuse, R12 ;  /* 0x0000000c26087220 */ /* 0x040fe20000400000 */
[C---:B------:R-:W-:Y:S01]  /*7750*/  FMUL R9, R38.reuse, R13 ;  /* 0x0000000d26097220 */ /* 0x040fe20000400000 */
[C---:B------:R-:W-:Y:S01]  /*7760*/  FMUL R12, R38.reuse, R16 ;  /* 0x00000010260c7220 */ /* 0x040fe20000400000 */
[C---:B------:R-:W-:Y:S01]  /*7770*/  FMUL R13, R38.reuse, R17 ;  /* 0x00000011260d7220 */ /* 0x040fe20000400000 */
[C---:B------:R-:W-:Y:S01]  /*7780*/  FMUL R16, R38.reuse, R20 ;  /* 0x0000001426107220 */ /* 0x040fe20000400000 */
[C---:B------:R-:W-:Y:S01]  /*7790*/  FMUL R17, R38.reuse, R21 ;  /* 0x0000001526117220 */ /* 0x040fe20000400000 */
[C---:B------:R-:W-:Y:S01]  /*77a0*/  FMUL R20, R38.reuse, R24 ;  /* 0x0000001826147220 */ /* 0x040fe20000400000 */
[C---:B------:R-:W-:Y:S01]  /*77b0*/  FMUL R21, R38.reuse, R25 ;  /* 0x0000001926157220 */ /* 0x040fe20000400000 */
[----:B------:R-:W-:Y:S02]  /*77c0*/  HADD2.F32 R68, -RZ, R65.H1_H1 ;  /* 0x30000041ff447230 */ /* 0x000fe40000004100 */
[C---:B------:R-:W-:Y:S01]  /*77d0*/  FMUL R24, R38.reuse, R28 ;  /* 0x0000001c26187220 */ /* 0x040fe20000400000 */
[C---:B------:R-:W-:Y:S01]  /*77e0*/  FMUL R25, R38.reuse, R29 ;  /* 0x0000001d26197220 */ /* 0x040fe20000400000 */
[C---:B------:R-:W-:Y:S01]  /*77f0*/  FMUL R28, R38.reuse, R32 ;  /* 0x00000020261c7220 */ /* 0x040fe20000400000 */
[C---:B------:R-:W-:Y:S01]  /*7800*/  FMUL R29, R38.reuse, R33 ;  /* 0x00000021261d7220 */ /* 0x040fe20000400000 */
[C---:B--2---:R-:W-:Y:S01]  /*7810*/  FMUL R3, R38.reuse, R6 ;  /* 0x0000000626037220 */ /* 0x044fe20000400000 */
[C---:B------:R-:W-:Y:S01]  /*7820*/  FMUL R7, R38.reuse, R7 ;  /* 0x0000000726077220 */ /* 0x040fe20000400000 */
[C---:B------:R-:W-:Y:S01]  /*7830*/  FMUL R6, R38.reuse, R10 ;  /* 0x0000000a26067220 */ /* 0x040fe20000400000 */
[C---:B------:R-:W-:Y:S01]  /*7840*/  FMUL R11, R38.reuse, R11 ;  /* 0x0000000b260b7220 */ /* 0x040fe20000400000 */
[C---:B------:R-:W-:Y:S01]  /*7850*/  FFMA R3, R41.reuse, R44, R3 ;  /* 0x0000002c29037223 */ /* 0x040fe20000000003 */
[C---:B------:R-:W-:Y:S01]  /*7860*/  FFMA R7, R41.reuse, R46, R7 ;  /* 0x0000002e29077223 */ /* 0x040fe20000000007 */
[C---:B------:R-:W-:Y:S01]  /*7870*/  FFMA R4, R41.reuse, R43, R4 ;  /* 0x0000002b29047223 */ /* 0x040fe20000000004 */
[----:B------:R-:W-:Y:S01]  /*7880*/  F2FP.F16.E5M2.UNPACK_B R40, R79 ;  /* 0x0000004fff28723e */ /* 0x000fe200020004ff */
[C---:B------:R-:W-:Y:S01]  /*7890*/  FFMA R5, R41.reuse, R48, R5 ;  /* 0x0000003029057223 */ /* 0x040fe20000000005 */
[C---:B------:R-:W-:Y:S01]  /*78a0*/  FFMA R6, R41.reuse, R45, R6 ;  /* 0x0000002d29067223 */ /* 0x040fe20000000006 */
[----:B------:R-:W-:Y:S01]  /*78b0*/  F2FP.F16.E5M2.UNPACK_B R42, R79.H1 ;  /* 0x0000004fff2a723e */ /* 0x000fe200030004ff */
[C---:B------:R-:W-:Y:S01]  /*78c0*/  FFMA R11, R41.reuse, R50, R11 ;  /* 0x00000032290b7223 */ /* 0x040fe2000000000b */
[----:B------:R-:W-:Y:S01]  /*78d0*/  FFMA R8, R41, R47, R8 ;  /* 0x0000002f29087223 */ /* 0x000fe20000000008 */
[----:B------:R-:W-:Y:S01]  /*78e0*/  F2FP.SATFINITE.E5M2.F32.PACK_AB_MERGE_C R97, R7, R3, RZ ;  /* 0x000000030761723e */ /* 0x000fe200048060ff */
[C---:B------:R-:W-:Y:S01]  /*78f0*/  FFMA R9, R41.reuse, R52, R9 ;  /* 0x0000003429097223 */ /* 0x040fe20000000009 */
[----:B------:R-:W-:Y:S01]  /*7900*/  FMUL R10, R38, R14 ;  /* 0x0000000e260a7220 */ /* 0x000fe20000400000 */
[----:B------:R-:W-:Y:S01]  /*7910*/  LEA R109, R90, UR44, 0x3 ;  /* 0x0000002c5a6d7c11 */ /* 0x000fe2000f8e18ff */
[----:B------:R-:W-:Y:S01]  /*7920*/  FMUL R15, R38, R15 ;  /* 0x0000000f260f7220 */ /* 0x000fe20000400000 */
[--C-:B------:R-:W-:Y:S01]  /*7930*/  HADD2.F32 R53, -RZ, R55.reuse.H0_H0 ;  /* 0x20000037ff357230 */ /* 0x100fe20000004100 */
[----:B------:R-:W-:Y:S01]  /*7940*/  F2FP.SATFINITE.E5M2.F32.PACK_AB_MERGE_C R96, R2, R0, R97 ;  /* 0x000000000260723e */ /* 0x000fe20004806061 */
[----:B------:R-:W-:Y:S01]  /*7950*/  FFMA R10, R41, R49, R10 ;  /* 0x00000031290a7223 */ /* 0x000fe2000000000a */
[----:B------:R-:W-:Y:S01]  /*7960*/  F2FP.SATFINITE.E5M2.F32.PACK_AB_MERGE_C R97, R11, R6, RZ ;  /* 0x000000060b61723e */ /* 0x000fe200048060ff */
[C---:B------:R-:W-:Y:S01]  /*7970*/  FFMA R15, R41.reuse, R54, R15 ;  /* 0x00000036290f7223 */ /* 0x040fe2000000000f */
[C---:B------:R-:W-:Y:S01]  /*7980*/  FFMA R12, R41.reuse, R51, R12 ;  /* 0x00000033290c7223 */ /* 0x040fe2000000000c */
[----:B------:R-:W-:Y:S01]  /*7990*/  FFMA R13, R41, R56, R13 ;  /* 0x00000038290d7223 */ /* 0x000fe2000000000d */
[----:B------:R-:W-:Y:S01]  /*79a0*/  F2FP.SATFINITE.E5M2.F32.PACK_AB_MERGE_C R97, R5, R4, R97 ;  /* 0x000000040561723e */ /* 0x000fe20004806061 */
[----:B------:R-:W-:Y:S01]  /*79b0*/  HADD2.F32 R58, -RZ, R55.H1_H1 ;  /* 0x30000037ff3a7230 */ /* 0x000fe20000004100 */
[----:B------:R-:W-:Y:S01]  /*79c0*/  F2FP.SATFINITE.E5M2.F32.PACK_AB_MERGE_C R98, R15, R10, RZ ;  /* 0x0000000a0f62723e */ /* 0x000fe200048060ff */
[----:B------:R-:W-:Y:S02]  /*79d0*/  HADD2.F32 R55, -RZ, R57.H0_H0 ;  /* 0x20000039ff377230 */ /* 0x000fe40000004100 */
[C---:B------:R-:W-:Y:S01]  /*79e0*/  FMUL R14, R38.reuse, R18 ;  /* 0x00000012260e7220 */ /* 0x040fe20000400000 */
[C---:B------:R-:W-:Y:S01]  /*79f0*/  FMUL R19, R38.reuse, R19 ;  /* 0x0000001326137220 */ /* 0x040fe20000400000 */
[--C-:B------:R-:W-:Y:S02]  /*7a00*/  HADD2.F32 R57, -RZ, R59.reuse.H0_H0 ;  /* 0x2000003bff397230 */ /* 0x100fe40000004100 */
[C---:B------:R-:W-:Y:S01]  /*7a10*/  FMUL R18, R38.reuse, R22 ;  /* 0x0000001626127220 */ /* 0x040fe20000400000 */
[C---:B------:R-:W-:Y:S01]  /*7a20*/  FFMA R14, R41.reuse, R53, R14 ;  /* 0x00000035290e7223 */ /* 0x040fe2000000000e */
[----:B------:R-:W-:Y:S02]  /*7a30*/  HADD2.F32 R62, -RZ, R59.H1_H1 ;  /* 0x3000003bff3e7230 */ /* 0x000fe40000004100 */
[C---:B------:R-:W-:Y:S01]  /*7a40*/  FFMA R19, R41.reuse, R58, R19 ;  /* 0x0000003a29137223 */ /* 0x040fe20000000013 */
[----:B------:R-:W-:Y:S02]  /*7a50*/  HADD2.F32 R59, -RZ, R61.H0_H0 ;  /* 0x2000003dff3b7230 */ /* 0x000fe40000004100 */
[C---:B------:R-:W-:Y:S01]  /*7a60*/  FMUL R23, R38.reuse, R23 ;  /* 0x0000001726177220 */ /* 0x040fe20000400000 */
[C---:B------:R-:W-:Y:S01]  /*7a70*/  FFMA R16, R41.reuse, R55, R16 ;  /* 0x0000003729107223 */ /* 0x040fe20000000010 */
[C---:B------:R-:W-:Y:S01]  /*7a80*/  FFMA R17, R41.reuse, R60, R17 ;  /* 0x0000003c29117223 */ /* 0x040fe20000000011 */
[--C-:B------:R-:W-:Y:S02]  /*7a90*/  HADD2.F32 R61, -RZ, R63.reuse.H0_H0 ;  /* 0x2000003fff3d7230 */ /* 0x100fe40000004100 */
[C---:B------:R-:W-:Y:S01]  /*7aa0*/  FFMA R18, R41.reuse, R57, R18 ;  /* 0x0000003929127223 */ /* 0x040fe20000000012 */
[----:B------:R-:W-:Y:S02]  /*7ab0*/  HADD2.F32 R66, -RZ, R63.H1_H1 ;  /* 0x3000003fff427230 */ /* 0x000fe40000004100 */
[C---:B------:R-:W-:Y:S01]  /*7ac0*/  FMUL R22, R38.reuse, R26 ;  /* 0x0000001a26167220 */ /* 0x040fe20000400000 */
[----:B------:R-:W-:Y:S02]  /*7ad0*/  HADD2.F32 R63, -RZ, R65.H0_H0 ;  /* 0x20000041ff3f7230 */ /* 0x000fe40000004100 */
[C---:B------:R-:W-:Y:S01]  /*7ae0*/  FFMA R23, R41.reuse, R62, R23 ;  /* 0x0000003e29177223 */ /* 0x040fe20000000017 */
[C---:B------:R-:W-:Y:S01]  /*7af0*/  FMUL R27, R38.reuse, R27 ;  /* 0x0000001b261b7220 */ /* 0x040fe20000400000 */
[C---:B------:R-:W-:Y:S01]  /*7b00*/  FFMA R20, R41.reuse, R59, R20 ;  /* 0x0000003b29147223 */ /* 0x040fe20000000014 */
[C---:B------:R-:W-:Y:S01]  /*7b10*/  FFMA R21, R41.reuse, R64, R21 ;  /* 0x0000004029157223 */ /* 0x040fe20000000015 */
[--C-:B------:R-:W-:Y:S02]  /*7b20*/  HADD2.F32 R65, -RZ, R67.reuse.H0_H0 ;  /* 0x20000043ff417230 */ /* 0x100fe40000004100 */
[C---:B------:R-:W-:Y:S01]  /*7b30*/  FFMA R22, R41.reuse, R61, R22 ;  /* 0x0000003d29167223 */ /* 0x040fe20000000016 */
[----:B------:R-:W-:Y:S02]  /*7b40*/  HADD2.F32 R70, -RZ, R67.H1_H1 ;  /* 0x30000043ff467230 */ /* 0x000fe40000004100 */
[C---:B------:R-:W-:Y:S01]  /*7b50*/  FMUL R26, R38.reuse, R30 ;  /* 0x0000001e261a7220 */ /* 0x040fe20000400000 */
[--C-:B------:R-:W-:Y:S02]  /*7b60*/  HADD2.F32 R67, -RZ, R40.reuse.H0_H0 ;  /* 0x20000028ff437230 */ /* 0x100fe40000004100 */
[C---:B------:R-:W-:Y:S01]  /*7b70*/  FFMA R27, R41.reuse, R66, R27 ;  /* 0x00000042291b7223 */ /* 0x040fe2000000001b */
[C---:B------:R-:W-:Y:S01]  /*7b80*/  FMUL R31, R38.reuse, R31 ;  /* 0x0000001f261f7220 */ /* 0x040fe20000400000 */
[C---:B------:R-:W-:Y:S01]  /*7b90*/  FFMA R24, R41.reuse, R63, R24 ;  /* 0x0000003f29187223 */ /* 0x040fe20000000018 */
[----:B------:R-:W-:Y:S02]  /*7ba0*/  HADD2.F32 R40, -RZ, R40.H1_H1 ;  /* 0x30000028ff287230 */ /* 0x000fe40000004100 */
[C---:B------:R-:W-:Y:S01]  /*7bb0*/  FFMA R25, R41.reuse, R68, R25 ;  /* 0x0000004429197223 */ /* 0x040fe20000000019 */
[--C-:B------:R-:W-:Y:S02]  /*7bc0*/  HADD2.F32 R69, -RZ, R42.reuse.H0_H0 ;  /* 0x2000002aff457230 */ /* 0x100fe40000004100 */
[C---:B------:R-:W-:Y:S01]  /*7bd0*/  FFMA R26, R41.reuse, R65, R26 ;  /* 0x00000041291a7223 */ /* 0x040fe2000000001a */
[----:B------:R-:W-:Y:S02]  /*7be0*/  HADD2.F32 R42, -RZ, R42.H1_H1 ;  /* 0x3000002aff2a7230 */ /* 0x000fe40000004100 */
[C---:B------:R-:W-:Y:S01]  /*7bf0*/  FMUL R30, R38.reuse, R34 ;  /* 0x00000022261e7220 */ /* 0x040fe20000400000 */
[----:B------:R-:W-:Y:S01]  /*7c00*/  FFMA R31, R41, R70, R31 ;  /* 0x00000046291f7223 */ /* 0x000fe2000000001f */
[----:B------:R-:W-:Y:S01]  /*7c10*/  FMUL R35, R38, R35 ;  /* 0x0000002326237220 */ /* 0x000fe20000400000 */
[----:B------:R-:W-:Y:S01]  /*7c20*/  F2FP.SATFINITE.E5M2.F32.PACK_AB_MERGE_C R99, R19, R14, RZ ;  /* 0x0000000e1363723e */ /* 0x000fe200048060ff */
[C---:B------:R-:W-:Y:S01]  /*7c30*/  FFMA R28, R41.reuse, R67, R28 ;  /* 0x00000043291c7223 */ /* 0x040fe2000000001c */
[C---:B------:R-:W-:Y:S01]  /*7c40*/  FFMA R29, R41.reuse, R40, R29 ;  /* 0x00000028291d7223 */ /* 0x040fe2000000001d */
[C---:B------:R-:W-:Y:S01]  /*7c50*/  FFMA R30, R41.reuse, R69, R30 ;  /* 0x00000045291e7223 */ /* 0x040fe2000000001e */
[----:B------:R-:W-:Y:S01]  /*7c60*/  FFMA R35, R41, R42, R35 ;  /* 0x0000002a29237223 */ /* 0x000fe20000000023 */
[----:B------:R-:W-:Y:S02]  /*7c70*/  F2FP.SATFINITE.E5M2.F32.PACK_AB_MERGE_C R98, R9, R8, R98 ;  /* 0x000000080962723e */ /* 0x000fe40004806062 */
[----:B------:R-:W-:Y:S02]  /*7c80*/  F2FP.SATFINITE.E5M2.F32.PACK_AB_MERGE_C R99, R13, R12, R99 ;  /* 0x0000000c0d63723e */ /* 0x000fe40004806063 */
[----:B------:R-:W-:Y:S02]  /*7c90*/  F2FP.SATFINITE.E5M2.F32.PACK_AB_MERGE_C R104, R23, R18, RZ ;  /* 0x000000121768723e */ /* 0x000fe400048060ff */
[----:B------:R-:W-:Y:S01]  /*7ca0*/  F2FP.SATFINITE.E5M2.F32.PACK_AB_MERGE_C R105, R27, R22, RZ ;  /* 0x000000161b69723e */ /* 0x000fe200048060ff */
[----:B------:R1:W-:Y:S01]  /*7cb0*/  STS.128 [R71+UR44+0x2400], R96 ;  /* 0x0024006047007988 */ /* 0x0003e20008000c2c */
[----:B------:R-:W-:Y:S02]  /*7cc0*/  F2FP.SATFINITE.E5M2.F32.PACK_AB_MERGE_C R110, R31, R26, RZ ;  /* 0x0000001a1f6e723e */ /* 0x000fe400048060ff */
[----:B------:R-:W-:Y:S02]  /*7cd0*/  F2FP.SATFINITE.E5M2.F32.PACK_AB_MERGE_C R111, R35, R30, RZ ;  /* 0x0000001e236f723e */ /* 0x000fe400048060ff */
[----:B------:R-:W-:Y:S02]  /*7ce0*/  F2FP.SATFINITE.E5M2.F32.PACK_AB_MERGE_C R104, R17, R16, R104 ;  /* 0x000000101168723e */ /* 0x000fe40004806068 */
[----:B------:R-:W-:Y:S02]  /*7cf0*/  F2FP.SATFINITE.E5M2.F32.PACK_AB_MERGE_C R105, R21, R20, R105 ;  /* 0x000000141569723e */ /* 0x000fe40004806069 */
[----:B------:R-:W-:Y:S02]  /*7d00*/  F2FP.SATFINITE.E5M2.F32.PACK_AB_MERGE_C R106, R25, R24, R110 ;  /* 0x00000018196a723e */ /* 0x000fe4000480606e */
[----:B------:R-:W-:Y:S02]  /*7d10*/  F2FP.SATFINITE.E5M2.F32.PACK_AB_MERGE_C R107, R29, R28, R111 ;  /* 0x0000001c1d6b723e */ /* 0x000fe4000480606f */
[----:B------:R-:W-:Y:S03]  /*7d20*/  @P6 SHF.L.U32 R110, R89, 0x1f, RZ ;  /* 0x0000001f596e6819 */ /* 0x000fe600000006ff */
[----:B------:R1:W-:Y:S01]  /*7d30*/  STS.128 [R101+0x2410], R104 ;  /* 0x0024106865007388 */ /* 0x0003e20000000c00 */
[----:B------:R-:W-:Y:S01]  /*7d40*/  @!PT LDS RZ, [RZ] ;  /* 0x00000000fffff984 */ /* 0x000fe20000000800 */
[----:B------:R-:W-:Y:S01]  /*7d50*/  @!PT LDS RZ, [RZ] ;  /* 0x00000000fffff984 */ /* 0x000fe20000000800 */
[----:B------:R-:W-:Y:S01]  /*7d60*/  @!PT LDS RZ, [RZ] ;  /* 0x00000000fffff984 */ /* 0x000fe20000000800 */
[----:B------:R-:W-:Y:S01]  /*7d70*/  @!PT LDS RZ, [RZ] ;  /* 0x00000000fffff984 */ /* 0x000fe20000000800 */
[----:B------:R2:W-:Y:S07]  /*7d80*/  MEMBAR.ALL.CTA ;  /* 0x0000000000007992 */ /* 0x0005ee0000008000 */
[----:B--2---:R-:W2:Y:S02]  /*7d90*/  FENCE.VIEW.ASYNC.S ;  /* 0x00000000000073c6 */ /* 0x004ea40000000000 */
[----:B--2---:R-:W-:Y:S06]  /*7da0*/  BAR.SYNC.DEFER_BLOCKING 0x1, 0x80 ;  /* 0x0042000000007b1d */ /* 0x004fec0000010000 */
[----:B------:R-:W-:Y:S05]  /*7db0*/  @P0 BRA `(.L_x_133) ;  /* 0x0000000000280947 */ /* 0x000fea0003800000 */
[----:B------:R-:W2:Y:S01]  /*7dc0*/  LDCU.64 UR6, c[0x0][0x348] ;  /* 0x00006900ff0677ac */ /* 0x000ea20008000a00 */
[----:B------:R-:W-:Y:S01]  /*7dd0*/  UIADD3 UR4, UPT, UPT, UR44, 0x2400, URZ ;  /* 0x000024002c047890 */ /* 0x000fe2000fffe0ff */
[----:B------:R-:W-:Y:S05]  /*7de0*/  UMOV UR51, UR36 ;  /* 0x0000002400337c82 */ /* 0x000fea0008000000 */
[----:B------:R-:W-:Y:S04]  /*7df0*/  MOV R94, UR4 ;  /* 0x00000004005e7c02 */ /* 0x000fe80008000f00 */
[----:B------:R-:W-:Y:S01]  /*7e00*/  R2UR UR48, R94 ;  /* 0x000000005e3072ca */ /* 0x000fe200000e0000 */
[----:B--2---:R-:W-:Y:S04]  /*7e10*/  UIADD3 UR4, UP0, UPT, UR6, 0x680, URZ ;  /* 0x0000068006047890 */ /* 0x004fe8000ff1e0ff */
[----:B------:R-:W-:Y:S09]  /*7e20*/  UIADD3.X UR5, UPT, UPT, URZ, UR7, URZ, UP0, !UPT ;  /* 0x00000007ff057290 */ /* 0x000ff200087fe4ff */
[----:B------:R2:W-:Y:S01]  /*7e30*/  UTMASTG.3D [UR48], [UR4] ;  /* 0x00000030040073b5 */ /* 0x0005e20008010000 */
[----:B------:R0:W-:Y:S01]  /*7e40*/  UTMACMDFLUSH ;  /* 0x00000000000079b7 */ /* 0x0001e20000000000 */
[----:B--2---:R-:W-:Y:S04]  /*7e50*/  DEPBAR.LE SB0, 0x1 ;  /* 0x000080400000791a */ /* 0x004fe80000000000 */
.L_x_133:
[----:B------:R-:W-:Y:S05]  /*7e60*/  BSYNC.RECONVERGENT B0 ;  /* 0x0000000000007941 */ /* 0x000fea0003800200 */
.L_x_132:
[----:B------:R-:W-:Y:S06]  /*7e70*/  BAR.SYNC.DEFER_BLOCKING 0x1, 0x80 ;  /* 0x0042000000007b1d */ /* 0x000fec0000010000 */
[----:B------:R-:W2:Y:S01]  /*7e80*/  @P6 SYNCS.PHASECHK.TRANS64.TRYWAIT P0, [R109+URZ+0x220], R110 ;  /* 0x0002206e6d0065a7 */ /* 0x000ea200080011ff */
[----:B------:R-:W-:Y:S01]  /*7e90*/  BSSY B1, `(.L_x_134) ;  /* 0x0000020000017945 */ /* 0x000fe20003800000 */
[----:B--2---:R-:W-:Y:S03]  /*7ea0*/  @P6 SEL R102, RZ, 0x1, !P0 ;  /* 0x00000001ff666807 */ /* 0x004fe60004000000 */
[----:B------:R-:W-:Y:S05]  /*7eb0*/  @!P6 BRA `(.L_x_135) ;  /* 0x000000000074e947 */ /* 0x000fea0003800000 */
[----:B------:R-:W-:Y:S01]  /*7ec0*/  ISETP.NE.AND P1, PT, R103, RZ, PT ;  /* 0x000000ff6700720c */ /* 0x000fe20003f25270 */
[----:B------:R-:W2:Y:S01]  /*7ed0*/  S2R R0, SR_CgaCtaId ;  /* 0x0000000000007919 */ /* 0x000ea20000008800 */
[----:B------:R-:W-:Y:S01]  /*7ee0*/  ISETP.NE.AND P0, PT, R102, RZ, PT ;  /* 0x000000ff6600720c */ /* 0x000fe20003f05270 */
[----:B------:R-:W-:Y:S10]  /*7ef0*/  BSSY B0, `(.L_x_136) ;  /* 0x0000008000007945 */ /* 0x000ff40003800000 */
[----:B------:R-:W-:Y:S05]  /*7f00*/  @P1 IMAD R2, R90, 0x1000, R71 ;  /* 0x000010005a021824 */ /* 0x000fea00078e0247 */
[----:B------:R-:W-:Y:S05]  /*7f10*/  @P1 IADD3 R3, PT, PT, R2, UR44, RZ ;  /* 0x0000002c02031c10 */ /* 0x000fea000fffe0ff */
[----:B------:R-:W-:Y:S01]  /*7f20*/  @P1 IMAD.IADD R3, R3, 0x1, R108 ;  /* 0x0000000103031824 */ /* 0x000fe200078e026c */
[----:B------:R-:W-:Y:S06]  /*7f30*/  @P0 BRA `(.L_x_137) ;  /* 0x00000000000c0947 */ /* 0x000fec0003800000 */
[----:B------:R-:W-:Y:S04]  /*7f40*/  SHF.L.U32 R4, R89, 0x1f, RZ ;  /* 0x0000001f59047819 */ /* 0x000fe800000006ff */
[----:B------:R-:W3:Y:S02]  /*7f50*/  SYNCS.PHASECHK.TRANS64.TRYWAIT P0, [R109+URZ+0x220], R4 ;  /* 0x000220046d0075a7 */ /* 0x000ee400080011ff */
[----:B---3--:R-:W-:Y:S05]  /*7f60*/  @!P0 BRA `(.L_x_138) ;  /* 0x0000002000808947 */ /* 0x008fea0003800000 */
.L_x_137:
[----:B------:R-:W-:Y:S05]  /*7f70*/  BSYNC B0 ;  /* 0x0000000000007941 */ /* 0x000fea0003800000 */
.L_x_136:
[----:B------:R-:W-:Y:S01]  /*7f80*/  ISETP.NE.AND P0, PT, R103, RZ, PT ;  /* 0x000000ff6700720c */ /* 0x000fe20003f05270 */
[----:B---3--:R-:W-:Y:S02]  /*7f90*/  VIADD R109, R109, 0x230 ;  /* 0x000002306d6d7836 */ /* 0x008fe40000000000 */
[----:B------:R-:W-:Y:S03]  /*7fa0*/  VIADD R90, R90, 0x1 ;  /* 0x000000015a5a7836 */ /* 0x000fe60000000000 */
[----:B--2---:R-:W-:Y:S07]  /*7fb0*/  PRMT R0, R0, 0x654, R109 ;  /* 0x0000065400007816 */ /* 0x004fee000000006d */
[----:B------:R2:W3:Y:S04]  /*7fc0*/  @P0 LDS.128 R72, [R2+UR44+0x400] ;  /* 0x0004002c02480984 */ /* 0x0004e80008000c00 */
[----:B------:R2:W4:Y:S01]  /*7fd0*/  @P0 LDS.128 R76, [R3+0x410] ;  /* 0x00041000034c0984 */ /* 0x0005220000000c00 */
        /* <DEDUP_REMOVED lines=10> */
[----:B--23--:R-:W-:Y:S02]  /*8080*/  LOP3.LUT R89, R89, R0, RZ, 0x3c, !PT ;  /* 0x0000000059597212 */ /* 0x00cfe400078e3cff */
.L_x_135:
[----:B------:R-:W-:Y:S05]  /*8090*/  BSYNC B1 ;  /* 0x0000000000017941 */ /* 0x000fea0003800000 */
.L_x_134:
[----:B------:R-:W-:Y:S05]  /*80a0*/  VIADD R0, R39, 0x40 ;  /* 0x0000004027007836 */ /* 0x000fea0000000000 */
[----:B------:R-:W-:Y:S04]  /*80b0*/  SHF.R.U32.HI R0, RZ, 0x15, R0 ;  /* 0x00000015ff007819 */ /* 0x000fe80000011600 */
[----:B------:R-:W-:Y:S11]  /*80c0*/  LOP3.LUT P0, RZ, R0, 0x3, R85, 0x48, !PT ;  /* 0x0000000300ff7812 */ /* 0x000ff60007804855 */
[----:B------:R-:W-:Y:S02]  /*80d0*/  @!UPT UIADD3 URZ, UPT, UPT, URZ, URZ, URZ ;  /* 0x000000fffffff290 */ /* 0x000fe4000fffe0ff */
[----:B------:R-:W-:Y:S05]  /*80e0*/  @!P0 BRA `(.L_x_139) ;  /* 0x0000000000408947 */ /* 0x000fea0003800000 */
[----:B------:R-:W2:Y:S01]  /*80f0*/  LDCU.64 UR8, c[0x4][0x70] ;  /* 0x01000e00ff0877ac */ /* 0x000ea20008000a00 */
[----:B------:R-:W-:Y:S01]  /*8100*/  MOV R3, 0x0 ;  /* 0x0000000000037802 */ /* 0x000fe20000000f00 */
[----:B------:R-:W-:Y:S02]  /*8110*/  HFMA2 R12, -RZ, RZ, 0, 5.9604644775390625e-08 ;  /* 0x00000001ff0c7431 */ /* 0x000fe400000001ff */
[----:B------:R-:W-:Y:S02]  /*8120*/  IMAD.MOV.U32 R8, RZ, RZ, 0x192 ;  /* 0x00000192ff087424 */ /* 0x000fe400078e00ff */
[----:B------:R-:W-:Y:S01]  /*8130*/  IMAD.MOV.U32 R13, RZ, RZ, RZ ;  /* 0x000000ffff0d7224 */ /* 0x000fe200078e00ff */
[----:B------:R-:W3:Y:S01]  /*8140*/  LDCU.64 UR6, c[0x4][0x78] ;  /* 0x01000f00ff0677ac */ /* 0x000ee20008000a00 */
[----:B------:R-:W1:Y:S01]  /*8150*/  LDC.64 R2, c[0x4][R3] ;  /* 0x0100000003027b82 */ /* 0x000e620000000a00 */
[----:B------:R-:W5:Y:S01]  /*8160*/  LDCU.64 UR4, c[0x4][0x10] ;  /* 0x01000200ff0477ac */ /* 0x000f620008000a00 */
[----:B--2---:R-:W-:Y:S01]  /*8170*/  MOV R5, UR9 ;  /* 0x0000000900057c02 */ /* 0x004fe20008000f00 */
[----:B------:R-:W-:Y:S01]  /*8180*/  IMAD.U32 R4, RZ, RZ, UR8 ;  /* 0x00000008ff047e24 */ /* 0x000fe2000f8e00ff */
[----:B---3--:R-:W-:Y:S01]  /*8190*/  MOV R7, UR7 ;  /* 0x0000000700077c02 */ /* 0x008fe20008000f00 */
[----:B------:R-:W-:Y:S01]  /*81a0*/  IMAD.U32 R6, RZ, RZ, UR6 ;  /* 0x00000006ff067e24 */ /* 0x000fe2000f8e00ff */
[----:B-----5:R-:W-:Y:S01]  /*81b0*/  MOV R11, UR5 ;  /* 0x00000005000b7c02 */ /* 0x020fe20008000f00 */
[----:B------:R-:W-:Y:S02]  /*81c0*/  IMAD.U32 R10, RZ, RZ, UR4 ;  /* 0x00000004ff0a7e24 */ /* 0x000fe4000f8e00ff */
[----:B------:R-:W-:Y:S07]  /*81d0*/  LEPC R20, `(.L_x_139) ;  /* 0x000000001014794e */ /* 0x000fee0000000000 */
[----:B-1--4-:R-:W-:Y:S05]  /*81e0*/  CALL.ABS.NOINC R2 ;  /* 0x0000000002007343 */ /* 0x012fea0003c00000 */
.L_x_139:
[----:B------:R-:W-:Y:S01]  /*81f0*/  ISETP.NE.AND P0, PT, R95, RZ, PT ;  /* 0x000000ff5f00720c */ /* 0x000fe20003f05270 */
[----:B------:R-:W-:Y:S05]  /*8200*/  WARPSYNC.ALL ;  /* 0x0000000000007948 */ /* 0x000fea0003800000 */
[----:B------:R-:W-:Y:S01]  /*8210*/  R2UR UR4, R39 ;  /* 0x00000000270472ca */ /* 0x000fe200000e0000 */
[----:B------:R-:W2:Y:S01]  /*8220*/  S2UR UR6, SR_CgaCtaId ;  /* 0x00000000000679c3 */ /* 0x000ea20000008800 */
[-C--:B------:R-:W-:Y:S01]  /*8230*/  F2FP.F16.E5M2.UNPACK_B R42, R72.reuse ;  /* 0x00000048ff2a723e */ /* 0x080fe200020004ff */
[----:B------:R-:W-:Y:S01]  /*8240*/  BSSY.RECONVERGENT B0, `(.L_x_140) ;  /* 0x000009c000007945 */ /* 0x000fe20003800200 */
[----:B------:R-:W-:Y:S02]  /*8250*/  F2FP.F16.E5M2.UNPACK_B R72, R72.H1 ;  /* 0x00000048ff48723e */ /* 0x000fe400030004ff */
[-C--:B------:R-:W-:Y:S01]  /*8260*/  F2FP.F16.E5M2.UNPACK_B R46, R73.reuse ;  /* 0x00000049ff2e723e */ /* 0x080fe200020004ff */
[--C-:B------:R-:W-:Y:S01]  /*8270*/  HADD2.F32 R40, -RZ, R42.reuse.H0_H0 ;  /* 0x2000002aff287230 */ /* 0x100fe20000004100 */
[----:B------:R-:W-:Y:S01]  /*8280*/  F2FP.F16.E5M2.UNPACK_B R73, R73.H1 ;  /* 0x00000049ff49723e */ /* 0x000fe200030004ff */
[----:B------:R-:W-:Y:S01]  /*8290*/  HADD2.F32 R42, -RZ, R42.H1_H1 ;  /* 0x3000002aff2a7230 */ /* 0x000fe20000004100 */
[-C--:B------:R-:W-:Y:S01]  /*82a0*/  F2FP.F16.E5M2.UNPACK_B R50, R74.reuse ;  /* 0x0000004aff32723e */ /* 0x080fe200020004ff */
[----:B------:R-:W-:Y:S01]  /*82b0*/  HADD2.F32 R43, -RZ, R72.H0_H0 ;  /* 0x20000048ff2b7230 */ /* 0x000fe20000004100 */
[----:B------:R-:W-:Y:S01]  /*82c0*/  F2FP.F16.E5M2.UNPACK_B R74, R74.H1 ;  /* 0x0000004aff4a723e */ /* 0x000fe200030004ff */
[----:B------:R-:W-:Y:S01]  /*82d0*/  LDTM.16dp32bit_t0_t15.x32 R4, tmem[UR4+0x40] ;  /* 0x00004004000479ee */ /* 0x000fe20008a80000 */
[----:B------:R-:W3:Y:S01]  /*82e0*/  LDTM.16dp32bit_t16_t31.x32 R4, tmem[UR4+0x60] ;  /* 0x00006004000479ee */ /* 0x000ee20008aa0000 */
[----:B------:R-:W-:Y:S01]  /*82f0*/  NOP ;  /* 0x0000000000007918 */ /* 0x000fe20000000000 */
[--C-:B------:R-:W-:Y:S01]  /*8300*/  HADD2.F32 R45, -RZ, R46.reuse.H0_H0 ;  /* 0x2000002eff2d7230 */ /* 0x100fe20000004100 */
[----:B------:R-:W-:Y:S01]  /*8310*/  R2UR UR5, R100 ;  /* 0x00000000640572ca */ /* 0x000fe200000e0000 */
[----:B------:R-:W-:Y:S01]  /*8320*/  HADD2.F32 R46, -RZ, R46.H1_H1 ;  /* 0x3000002eff2e7230 */ /* 0x000fe20000004100 */
[----:B------:R-:W-:Y:S01]  /*8330*/  F2FP.F16.E5M2.UNPACK_B R54, R75 ;  /* 0x0000004bff36723e */ /* 0x000fe200020004ff */
[--C-:B------:R-:W-:Y:S01]  /*8340*/  HADD2.F32 R49, -RZ, R50.reuse.H0_H0 ;  /* 0x20000032ff317230 */ /* 0x100fe20000004100 */
[----:B----4-:R-:W-:Y:S01]  /*8350*/  F2FP.F16.E5M2.UNPACK_B R58, R76 ;  /* 0x0000004cff3a723e */ /* 0x010fe200020004ff */
[----:B------:R-:W-:Y:S01]  /*8360*/  HADD2.F32 R50, -RZ, R50.H1_H1 ;  /* 0x30000032ff327230 */ /* 0x000fe20000004100 */
[----:B------:R-:W-:Y:S01]  /*8370*/  F2FP.F16.E5M2.UNPACK_B R62, R77 ;  /* 0x0000004dff3e723e */ /* 0x000fe200020004ff */
[--C-:B------:R-:W-:Y:S01]  /*8380*/  HADD2.F32 R53, -RZ, R54.reuse.H0_H0 ;  /* 0x20000036ff357230 */ /* 0x100fe20000004100 */
[----:B------:R-:W-:Y:S01]  /*8390*/  F2FP.F16.E5M2.UNPACK_B R66, R78 ;  /* 0x0000004eff42723e */ /* 0x000fe200020004ff */
[----:B------:R-:W-:Y:S01]  /*83a0*/  HADD2.F32 R54, -RZ, R54.H1_H1 ;  /* 0x30000036ff367230 */ /* 0x000fe20000004100 */
[----:B------:R-:W-:Y:S01]  /*83b0*/  F2FP.F16.E5M2.UNPACK_B R69, R79 ;  /* 0x0000004fff45723e */ /* 0x000fe200020004ff */
[--C-:B------:R-:W-:Y:S01]  /*83c0*/  HADD2.F32 R57, -RZ, R58.reuse.H0_H0 ;  /* 0x2000003aff397230 */ /* 0x100fe20000004100 */
[----:B------:R-:W-:Y:S01]  /*83d0*/  F2FP.F16.E5M2.UNPACK_B R75, R75.H1 ;  /* 0x0000004bff4b723e */ /* 0x000fe200030004ff */
[----:B------:R-:W-:Y:S01]  /*83e0*/  UIADD3 UR4, UPT, UPT, UR5, 0x290, URZ ;  /* 0x0000029005047890 */ /* 0x000fe2000fffe0ff */
[----:B------:R-:W-:Y:S01]  /*83f0*/  HADD2.F32 R59, -RZ, R58.H1_H1 ;  /* 0x3000003aff3b7230 */ /* 0x000fe20000004100 */
[----:B------:R-:W-:Y:S01]  /*8400*/  F2FP.F16.E5M2.UNPACK_B R76, R76.H1 ;  /* 0x0000004cff4c723e */ /* 0x000fe200030004ff */
[--C-:B------:R-:W-:Y:S01]  /*8410*/  HADD2.F32 R61, -RZ, R62.reuse.H0_H0 ;  /* 0x2000003eff3d7230 */ /* 0x100fe20000004100 */
[----:B------:R-:W-:Y:S01]  /*8420*/  F2FP.F16.E5M2.UNPACK_B R77, R77.H1 ;  /* 0x0000004dff4d723e */ /* 0x000fe200030004ff */
[----:B------:R-:W-:Y:S01]  /*8430*/  HADD2.F32 R62, -RZ, R62.H1_H1 ;  /* 0x3000003eff3e7230 */ /* 0x000fe20000004100 */
[----:B------:R-:W-:Y:S01]  /*8440*/  F2FP.F16.E5M2.UNPACK_B R78, R78.H1 ;  /* 0x0000004eff4e723e */ /* 0x000fe200030004ff */
[--C-:B------:R-:W-:Y:S01]  /*8450*/  HADD2.F32 R65, -RZ, R66.reuse.H0_H0 ;  /* 0x20000042ff417230 */ /* 0x100fe20000004100 */
[----:B--2---:R-:W-:Y:S01]  /*8460*/  UPRMT UR4, UR6, 0x654, UR4 ;  /* 0x0000065406047896 */ /* 0x004fe20008000004 */
        /* <DEDUP_REMOVED lines=8> */
[----:B------:R-:W-:Y:S01]  /*84f0*/  SYNCS.ARRIVE.TRANS64.RED.A1T0 RZ, [UR4], RZ ;  /* 0x000000ffffff79a7 */ /* 0x000fe20008100404 */
        /* <DEDUP_REMOVED lines=15> */
[--C-:B------:R-:W-:Y:S02]  /*85f0*/  HADD2.F32 R47, -RZ, R73.reuse.H0_H0 ;  /* 0x20000049ff2f7230 */ /* 0x100fe40000004100 */
[C---:B------:R-:W-:Y:S01]  /*8600*/  FMUL R10, R38.reuse, R10 ;  /* 0x0000000a260a7220 */ /* 0x040fe20000400000 */
[C---:B------:R-:W-:Y:S01]  /*8610*/  FFMA R6, R41.reuse, R43, R6 ;  /* 0x0000002b29067223 */ /* 0x040fe20000000006 */
[----:B------:R-:W-:Y:S02]  /*8620*/  HADD2.F32 R48, -RZ, R73.H1_H1 ;  /* 0x30000049ff307230 */ /* 0x000fe40000004100 */
[C---:B------:R-:W-:Y:S01]  /*8630*/  FFMA R7, R41.reuse, R44, R7 ;  /* 0x0000002c29077223 */ /* 0x040fe20000000007 */
[C---:B------:R-:W-:Y:S01]  /*8640*/  FFMA R8, R41.reuse, R45, R8 ;  /* 0x0000002d29087223 */ /* 0x040fe20000000008 */
[C---:B------:R-:W-:Y:S01]  /*8650*/  FFMA R9, R41.reuse, R46, R9 ;  /* 0x0000002e29097223 */ /* 0x040fe20000000009 */
[----:B------:R-:W-:Y:S01]  /*8660*/  FFMA R10, R41, R47, R10 ;  /* 0x0000002f290a7223 */ /* 0x000fe2000000000a */
[----:B------:R-:W-:Y:S01]  /*8670*/  HADD2.F32 R43, -RZ, R69.H0_H0 ;  /* 0x20000045ff2b7230 */ /* 0x000fe20000004100 */
[----:B-1----:R-:W-:Y:S01]  /*8680*/  F2FP.SATFINITE.E5M2.F32.PACK_AB_MERGE_C R96, R7, R6, RZ ;  /* 0x000000060760723e */ /* 0x002fe200048060ff */
[C---:B------:R-:W-:Y:S01]  /*8690*/  FMUL R11, R38.reuse, R11 ;  /* 0x0000000b260b7220 */ /* 0x040fe20000400000 */
[--C-:B------:R-:W-:Y:S02]  /*86a0*/  HADD2.F32 R51, -RZ, R74.reuse.H0_H0 ;  /* 0x2000004aff337230 */ /* 0x100fe40000004100 */
[C---:B------:R-:W-:Y:S01]  /*86b0*/  FMUL R14, R38.reuse, R14 ;  /* 0x0000000e260e7220 */ /* 0x040fe20000400000 */
[----:B------:R-:W-:Y:S01]  /*86c0*/  HADD2.F32 R52, -RZ, R74.H1_H1 ;  /* 0x3000004aff347230 */ /* 0x000fe20000004100 */
[----:B------:R-:W-:Y:S01]  /*86d0*/  F2FP.SATFINITE.E5M2.F32.PACK_AB_MERGE_C R96, R5, R4, R96 ;  /* 0x000000040560723e */ /* 0x000fe20004806060 */
[C---:B------:R-:W-:Y:S01]  /*86e0*/  FFMA R11, R41.reuse, R48, R11 ;  /* 0x00000030290b7223 */ /* 0x040fe2000000000b */
[C---:B------:R-:W-:Y:S01]  /*86f0*/  FFMA R12, R41.reuse, R49, R12 ;  /* 0x00000031290c7223 */ /* 0x040fe2000000000c */
[C---:B------:R-:W-:Y:S01]  /*8700*/  FFMA R13, R41.reuse, R50, R13 ;  /* 0x00000032290d7223 */ /* 0x040fe2000000000d */
[----:B------:R-:W-:Y:S01]  /*8710*/  FFMA R14, R41, R51, R14 ;  /* 0x00000033290e7223 */ /* 0x000fe2000000000e */
[C---:B------:R-:W-:Y:S01]  /*8720*/  FMUL R15, R38.reuse, R15 ;  /* 0x0000000f260f7220 */ /* 0x040fe20000400000 */
[----:B------:R-:W-:Y:S01]  /*8730*/  F2FP.F16.E5M2.UNPACK_B R79, R79.H1 ;  /* 0x0000004fff4f723e */ /* 0x000fe200030004ff */
[--C-:B------:R-:W-:Y:S01]  /*8740*/  HADD2.F32 R55, -RZ, R75.reuse.H0_H0 ;  /* 0x2000004bff377230 */ /* 0x100fe20000004100 */
[----:B------:R-:W-:Y:S01]  /*8750*/  F2FP.SATFINITE.E5M2.F32.PACK_AB_MERGE_C R97, R11, R10, RZ ;  /* 0x0000000a0b61723e */ /* 0x000fe200048060ff */
[C---:B------:R-:W-:Y:S01]  /*8760*/  FFMA R15, R41.reuse, R52, R15 ;  /* 0x00000034290f7223 */ /* 0x040fe2000000000f */
[C---:B------:R-:W-:Y:S01]  /*8770*/  FFMA R16, R41.reuse, R53, R16 ;  /* 0x0000003529107223 */ /* 0x040fe20000000010 */
[----:B------:R-:W-:Y:S01]  /*8780*/  FFMA R17, R41, R54, R17 ;  /* 0x0000003629117223 */ /* 0x000fe20000000011 */
[----:B------:R-:W-:Y:S01]  /*8790*/  F2FP.SATFINITE.E5M2.F32.PACK_AB_MERGE_C R97, R9, R8, R97 ;  /* 0x000000080961723e */ /* 0x000fe20004806061 */
[----:B------:R-:W-:Y:S01]  /*87a0*/  HADD2.F32 R56, -RZ, R75.H1_H1 ;  /* 0x3000004bff387230 */ /* 0x000fe20000004100 */
[----:B------:R-:W-:Y:S01]  /*87b0*/  F2FP.SATFINITE.E5M2.F32.PACK_AB_MERGE_C R98, R15, R14, RZ ;  /* 0x0000000e0f62723e */ /* 0x000fe200048060ff */
[C---:B------:R-:W-:Y:S01]  /*87c0*/  FMUL R18, R38.reuse, R18 ;  /* 0x0000001226127220 */ /* 0x040fe20000400000 */
[C---:B------:R-:W-:Y:S01]  /*87d0*/  FMUL R19, R38.reuse, R19 ;  /* 0x0000001326137220 */ /* 0x040fe20000400000 */
[--C-:B------:R-:W-:Y:S02]  /*87e0*/  HADD2.F32 R58, -RZ, R76.reuse.H0_H0 ;  /* 0x2000004cff3a7230 */ /* 0x100fe40000004100 */
[C---:B------:R-:W-:Y:S01]  /*87f0*/  FMUL R3, R38.reuse, R22 ;  /* 0x0000001626037220 */ /* 0x040fe20000400000 */
[C---:B------:R-:W-:Y:S01]  /*8800*/  FFMA R18, R41.reuse, R55, R18 ;  /* 0x0000003729127223 */ /* 0x040fe20000000012 */
[----:B------:R-:W-:Y:S02]  /*8810*/  HADD2.F32 R60, -RZ, R76.H1_H1 ;  /* 0x3000004cff3c7230 */ /* 0x000fe40000004100 */
        /* <DEDUP_REMOVED lines=42> */
[----:B------:R-:W-:Y:S03]  /*8ac0*/  IADD3 R70, PT, PT, R36, 0x1, RZ ;  /* 0x0000000124467810 */ /* 0x000fe60007ffe0ff */
        /* <DEDUP_REMOVED lines=10> */
[----:B------:R-:W-:Y:S02]  /*8b70*/  UIADD3 UR9, UPT, UPT, UR49, 0x40, URZ ;  /* 0x0000004031097890 */ /* 0x000fe4000fffe0ff */
[----:B------:R-:W-:Y:S01]  /*8b80*/  UIADD3 UR8, UPT, UPT, UR44, 0x3400, URZ ;  /* 0x000034002c087890 */ /* 0x000fe2000fffe0ff */
[----:B------:R-:W-:Y:S01]  /*8b90*/  UMOV UR10, UR50 ;  /* 0x00000032000a7c82 */ /* 0x000fe20008000000 */
[----:B------:R-:W-:Y:S01]  /*8ba0*/  UMOV UR11, UR36 ;  /* 0x00000024000b7c82 */ /* 0x000fe20008000000 */
[----:B--2---:R-:W-:Y:S04]  /*8bb0*/  UIADD3 UR4, UP0, UPT, UR6, 0x680, URZ ;  /* 0x0000068006047890 */ /* 0x004fe8000ff1e0ff */
[----:B------:R-:W-:Y:S09]  /*8bc0*/  UIADD3.X UR5, UPT, UPT, URZ, UR7, URZ, UP0, !UPT ;  /* 0x00000007ff057290 */ /* 0x000ff200087fe4ff */
[----:B------:R2:W-:Y:S01]  /*8bd0*/  UTMASTG.3D [UR8], [UR4] ;  /* 0x00000008040073b5 */ /* 0x0005e20008010000 */
[----:B------:R0:W-:Y:S01]  /*8be0*/  UTMACMDFLUSH ;  /* 0x00000000000079b7 */ /* 0x0001e20000000000 */
[----:B--2---:R-:W-:Y:S04]  /*8bf0*/  DEPBAR.LE SB0, 0x1 ;  /* 0x000080400000791a */ /* 0x004fe80000000000 */
.L_x_141:
[----:B------:R-:W-:Y:S05]  /*8c00*/  BSYNC.RECONVERGENT B0 ;  /* 0x0000000000007941 */ /* 0x000fea0003800200 */
.L_x_140:
[----:B------:R-:W-:Y:S01]  /*8c10*/  BAR.SYNC.DEFER_BLOCKING 0x1, 0x80 ;  /* 0x0042000000007b1d */ /* 0x000fe20000010000 */
[----:B------:R-:W-:Y:S01]  /*8c20*/  ISETP.NE.AND P0, PT, R87, 0x2, PT ;  /* 0x000000025700780c */ /* 0x000fe20003f05270 */
[----:B------:R-:W-:Y:S01]  /*8c30*/  UISETP.NE.AND UP0, UPT, UR45, URZ, UPT ;  /* 0x000000ff2d00728c */ /* 0x000fe2000bf05270 */
[----:B------:R-:W-:Y:S01]  /*8c40*/  ISETP.NE.AND P1, PT, R70, 0x4, PT ;  /* 0x000000044600780c */ /* 0x000fe20003f25270 */
[----:B------:R-:W-:Y:S01]  /*8c50*/  UIADD3 UR20, UPT, UPT, UR37, UR59, URZ ;  /* 0x0000003b25147290 */ /* 0x000fe2000fffe0ff */
[----:B------:R-:W-:Y:S01]  /*8c60*/  SEL R0, RZ, 0x1, P0 ;  /* 0x00000001ff007807 */ /* 0x000fe20000000000 */
[----:B------:R-:W-:Y:S01]  /*8c70*/  UIADD3 UR16, UPT, UPT, UR38, UR62, URZ ;  /* 0x0000003e26107290 */ /* 0x000fe2000fffe0ff */
[----:B------:R-:W-:Y:S02]  /*8c80*/  SEL R3, RZ, 0x1, P1 ;  /* 0x00000001ff037807 */ /* 0x000fe40000800000 */
[----:B------:R-:W-:Y:S02]  /*8c90*/  LOP3.LUT R91, R91, R0, RZ, 0x3c, !PT ;  /* 0x000000005b5b7212 */ /* 0x000fe400078e3cff */
[----:B------:R-:W-:Y:S02]  /*8ca0*/  LOP3.LUT R92, R92, R3, RZ, 0x3c, !PT ;  /* 0x000000035c5c7212 */ /* 0x000fe400078e3cff */
[----:B------:R-:W-:Y:S02]  /*8cb0*/  SEL R87, R87, RZ, P0 ;  /* 0x000000ff57577207 */ /* 0x000fe40000000000 */
[----:B------:R-:W-:Y:S01]  /*8cc0*/  SEL R36, R70, RZ, P1 ;  /* 0x000000ff46247207 */ /* 0x000fe20000800000 */
[----:B------:R-:W-:Y:S01]  /*8cd0*/  UMOV UR36, UR58 ;  /* 0x0000003a00247c82 */ /* 0x000fe20008000000 */
[----:B------:R-:W-:Y:S05]  /*8ce0*/  BRA.U UP0, `(.L_x_142) ;  /* 0xffffffd500987547 */ /* 0x000fea000b83ffff */
[----:B------:R-:W-:Y:S05]  /*8cf0*/  EXIT ;  /* 0x000000000000794d */ /* 0x000fea0003800000 */
.L_x_25:
[----:B--2---:R2:W3:Y:S02]  /*8d00*/  SYNCS.PHASECHK.TRANS64.TRYWAIT P0, [R0+URZ+0x2c0], R3 ;  /* 0x0002c003000075a7 */ /* 0x0044e400080011ff */
[----:B---3--:R-:W-:Y:S05]  /*8d10*/  @!P0 NANOSLEEP.SYNCS 0x989680 ;  /* 0x009896800000895d */ /* 0x008fea0003900000 */
[----:B------:R-:W3:Y:S02]  /*8d20*/  @!P0 SYNCS.PHASECHK.TRANS64 P0, [R0+URZ+0x2c0], R3 ;  /* 0x0002c003000085a7 */ /* 0x000ee400080010ff */
[----:B---3--:R-:W-:Y:S05]  /*8d30*/  @!P0 BRA `(.L_x_25) ;  /* 0xfffffffc00f08947 */ /* 0x008fea000383ffff */
[----:B------:R-:W-:Y:S05]  /*8d40*/  BRA `(.L_x_143) ;  /* 0xffffff9000187947 */ /* 0x000fea000383ffff */
.L_x_28:
[----:B--2---:R-:W-:-:S07]  /*8d50*/  MOV R0, UR33 ;  /* 0x0000002100007c02 */ /* 0x004fce0008000f00 */
.L_x_144:
[----:B--2---:R2:W3:Y:S02]  /*8d60*/  SYNCS.PHASECHK.TRANS64.TRYWAIT P0, [R0+URZ+0x110], R3 ;  /* 0x00011003000075a7 */ /* 0x0044e400080011ff */
[----:B---3--:R-:W-:Y:S05]  /*8d70*/  @!P0 NANOSLEEP.SYNCS 0x989680 ;  /* 0x009896800000895d */ /* 0x008fea0003900000 */
[----:B------:R-:W3:Y:S02]  /*8d80*/  @!P0 SYNCS.PHASECHK.TRANS64 P0, [R0+URZ+0x110], R3 ;  /* 0x00011003000085a7 */ /* 0x000ee400080010ff */
[----:B---3--:R-:W-:Y:S05]  /*8d90*/  @!P0 BRA `(.L_x_144) ;  /* 0xfffffffc00f08947 */ /* 0x008fea000383ffff */
[----:B------:R-:W-:Y:S05]  /*8da0*/  BRA `(.L_x_27) ;  /* 0xffffff9000587947 */ /* 0x000fea000383ffff */
.L_x_35:
[----:B-1----:R-:W-:-:S07]  /*8db0*/  MOV R0, UR17 ;  /* 0x0000001100007c02 */ /* 0x002fce0008000f00 */
.L_x_145:
[----:B-1----:R1:W2:Y:S02]  /*8dc0*/  SYNCS.PHASECHK.TRANS64.TRYWAIT P0, [R0+URZ+0x110], R3 ;  /* 0x00011003000075a7 */ /* 0x0022a400080011ff */
[----:B--2---:R-:W-:Y:S05]  /*8dd0*/  @!P0 NANOSLEEP.SYNCS 0x989680 ;  /* 0x009896800000895d */ /* 0x004fea0003900000 */
[----:B------:R-:W2:Y:S02]  /*8de0*/  @!P0 SYNCS.PHASECHK.TRANS64 P0, [R0+URZ+0x110], R3 ;  /* 0x00011003000085a7 */ /* 0x000ea400080010ff */
[----:B--2---:R-:W-:Y:S05]  /*8df0*/  @!P0 BRA `(.L_x_145) ;  /* 0xfffffffc00f08947 */ /* 0x004fea000383ffff */
[----:B------:R-:W-:Y:S05]  /*8e00*/  BRA `(.L_x_34) ;  /* 0xffffff9400147947 */ /* 0x000fea000383ffff */
.L_x_40:
[----:B-1----:R1:W2:Y:S02]  /*8e10*/  SYNCS.PHASECHK.TRANS64.TRYWAIT P0, [R3+URZ+0x250], R0 ;  /* 0x00025000030075a7 */ /* 0x0022a400080011ff */
[----:B--2---:R-:W-:Y:S05]  /*8e20*/  @!P0 NANOSLEEP.SYNCS 0x989680 ;  /* 0x009896800000895d */ /* 0x004fea0003900000 */
[----:B------:R-:W2:Y:S02]  /*8e30*/  @!P0 SYNCS.PHASECHK.TRANS64 P0, [R3+URZ+0x250], R0 ;  /* 0x00025000030085a7 */ /* 0x000ea400080010ff */
[----:B--2---:R-:W-:Y:S05]  /*8e40*/  @!P0 BRA `(.L_x_40) ;  /* 0xfffffffc00f08947 */ /* 0x004fea000383ffff */
[----:B------:R-:W-:Y:S05]  /*8e50*/  BRA `(.L_x_146) ;  /* 0xffffff9400b47947 */ /* 0x000fea000383ffff */
.L_x_44:
[----:B-1----:R-:W-:-:S07]  /*8e60*/  MOV R0, UR4 ;  /* 0x0000000400007c02 */ /* 0x002fce0008000f00 */
.L_x_147:
[----:B-1----:R1:W2:Y:S02]  /*8e70*/  SYNCS.PHASECHK.TRANS64.TRYWAIT P0, [R0+URZ], R3 ;  /* 0x00000003000075a7 */ /* 0x0022a400080011ff */
[----:B--2---:R-:W-:Y:S05]  /*8e80*/  @!P0 NANOSLEEP.SYNCS 0x989680 ;  /* 0x009896800000895d */ /* 0x004fea0003900000 */
[----:B------:R-:W2:Y:S02]  /*8e90*/  @!P0 SYNCS.PHASECHK.TRANS64 P0, [R0+URZ], R3 ;  /* 0x00000003000085a7 */ /* 0x000ea400080010ff */
[----:B--2---:R-:W-:Y:S05]  /*8ea0*/  @!P0 BRA `(.L_x_147) ;  /* 0xfffffffc00f08947 */ /* 0x004fea000383ffff */
[----:B------:R-:W-:Y:S05]  /*8eb0*/  BRA `(.L_x_148) ;  /* 0xffffff9c00587947 */ /* 0x000fea000383ffff */
.L_x_45:
[----:B------:R-:W-:-:S07]  /*8ec0*/  MOV R0, UR5 ;  /* 0x0000000500007c02 */ /* 0x000fce0008000f00 */
.L_x_149:
[----:B-1----:R1:W2:Y:S02]  /*8ed0*/  SYNCS.PHASECHK.TRANS64.TRYWAIT P0, [R0+URZ], R3 ;  /* 0x00000003000075a7 */ /* 0x0022a400080011ff */
[----:B--2---:R-:W-:Y:S05]  /*8ee0*/  @!P0 NANOSLEEP.SYNCS 0x989680 ;  /* 0x009896800000895d */ /* 0x004fea0003900000 */
[----:B------:R-:W2:Y:S02]  /*8ef0*/  @!P0 SYNCS.PHASECHK.TRANS64 P0, [R0+URZ], R3 ;  /* 0x00000003000085a7 */ /* 0x000ea400080010ff */
[----:B--2---:R-:W-:Y:S05]  /*8f00*/  @!P0 BRA `(.L_x_149) ;  /* 0xfffffffc00f08947 */ /* 0x004fea000383ffff */
[----:B------:R-:W-:Y:S05]  /*8f10*/  BRA `(.L_x_150) ;  /* 0xffffff9c00647947 */ /* 0x000fea000383ffff */
.L_x_46:
[----:B------:R-:W-:-:S07]  /*8f20*/  MOV R0, UR5 ;  /* 0x0000000500007c02 */ /* 0x000fce0008000f00 */
.L_x_151:
[----:B-1----:R1:W2:Y:S02]  /*8f30*/  SYNCS.PHASECHK.TRANS64.TRYWAIT P0, [R0+URZ], R3 ;  /* 0x00000003000075a7 */ /* 0x0022a400080011ff */
[----:B--2---:R-:W-:Y:S05]  /*8f40*/  @!P0 NANOSLEEP.SYNCS 0x989680 ;  /* 0x009896800000895d */ /* 0x004fea0003900000 */
[----:B------:R-:W2:Y:S02]  /*8f50*/  @!P0 SYNCS.PHASECHK.TRANS64 P0, [R0+URZ], R3 ;  /* 0x00000003000085a7 */ /* 0x000ea400080010ff */
[----:B--2---:R-:W-:Y:S05]  /*8f60*/  @!P0 BRA `(.L_x_151) ;  /* 0xfffffffc00f08947 */ /* 0x004fea000383ffff */
[----:B------:R-:W-:Y:S05]  /*8f70*/  BRA `(.L_x_152) ;  /* 0xffffff9c00707947 */ /* 0x000fea000383ffff */
.L_x_47:
[----:B------:R-:W-:-:S07]  /*8f80*/  MOV R0, UR5 ;  /* 0x0000000500007c02 */ /* 0x000fce0008000f00 */
.L_x_153:
[----:B-1----:R1:W2:Y:S02]  /*8f90*/  SYNCS.PHASECHK.TRANS64.TRYWAIT P0, [R0+URZ], R3 ;  /* 0x00000003000075a7 */ /* 0x0022a400080011ff */
[----:B--2---:R-:W-:Y:S05]  /*8fa0*/  @!P0 NANOSLEEP.SYNCS 0x989680 ;  /* 0x009896800000895d */ /* 0x004fea0003900000 */
[----:B------:R-:W2:Y:S02]  /*8fb0*/  @!P0 SYNCS.PHASECHK.TRANS64 P0, [R0+URZ], R3 ;  /* 0x00000003000085a7 */ /* 0x000ea400080010ff */
[----:B--2---:R-:W-:Y:S05]  /*8fc0*/  @!P0 BRA `(.L_x_153) ;  /* 0xfffffffc00f08947 */ /* 0x004fea000383ffff */
[----:B------:R-:W-:Y:S05]  /*8fd0*/  BRA `(.L_x_154) ;  /* 0xffffff9c007c7947 */ /* 0x000fea000383ffff */
.L_x_48:
[----:B------:R-:W-:-:S07]  /*8fe0*/  MOV R0, UR5 ;  /* 0x0000000500007c02 */ /* 0x000fce0008000f00 */
.L_x_155:
[----:B-1----:R1:W2:Y:S02]  /*8ff0*/  SYNCS.PHASECHK.TRANS64.TRYWAIT P0, [R0+URZ], R3 ;  /* 0x00000003000075a7 */ /* 0x0022a400080011ff */
[----:B--2---:R-:W-:Y:S05]  /*9000*/  @!P0 NANOSLEEP.SYNCS 0x989680 ;  /* 0x009896800000895d */ /* 0x004fea0003900000 */
[----:B------:R-:W2:Y:S02]  /*9010*/  @!P0 SYNCS.PHASECHK.TRANS64 P0, [R0+URZ], R3 ;  /* 0x00000003000085a7 */ /* 0x000ea400080010ff */
[----:B--2---:R-:W-:Y:S05]  /*9020*/  @!P0 BRA `(.L_x_155) ;  /* 0xfffffffc00f08947 */ /* 0x004fea000383ffff */
[----:B------:R-:W-:Y:S05]  /*9030*/  BRA `(.L_x_156) ;  /* 0xffffff9c00887947 */ /* 0x000fea000383ffff */
.L_x_49:
[----:B------:R-:W-:-:S07]  /*9040*/  MOV R0, UR5 ;  /* 0x0000000500007c02 */ /* 0x000fce0008000f00 */
.L_x_157:
[----:B-1----:R1:W2:Y:S02]  /*9050*/  SYNCS.PHASECHK.TRANS64.TRYWAIT P0, [R0+URZ], R3 ;  /* 0x00000003000075a7 */ /* 0x0022a400080011ff */
[----:B--2---:R-:W-:Y:S05]  /*9060*/  @!P0 NANOSLEEP.SYNCS 0x989680 ;  /* 0x009896800000895d */ /* 0x004fea0003900000 */
[----:B------:R-:W2:Y:S02]  /*9070*/  @!P0 SYNCS.PHASECHK.TRANS64 P0, [R0+URZ], R3 ;  /* 0x00000003000085a7 */ /* 0x000ea400080010ff */
[----:B--2---:R-:W-:Y:S05]  /*9080*/  @!P0 BRA `(.L_x_157) ;  /* 0xfffffffc00f08947 */ /* 0x004fea000383ffff */
[----:B------:R-:W-:Y:S05]  /*9090*/  BRA `(.L_x_158) ;  /* 0xffffff9c00947947 */ /* 0x000fea000383ffff */
.L_x_50:
[----:B------:R-:W-:-:S07]  /*90a0*/  MOV R0, UR5 ;  /* 0x0000000500007c02 */ /* 0x000fce0008000f00 */
.L_x_159:
[----:B-1----:R1:W2:Y:S02]  /*90b0*/  SYNCS.PHASECHK.TRANS64.TRYWAIT P0, [R0+URZ], R3 ;  /* 0x00000003000075a7 */ /* 0x0022a400080011ff */
[----:B--2---:R-:W-:Y:S05]  /*90c0*/  @!P0 NANOSLEEP.SYNCS 0x989680 ;  /* 0x009896800000895d */ /* 0x004fea0003900000 */
[----:B------:R-:W2:Y:S02]  /*90d0*/  @!P0 SYNCS.PHASECHK.TRANS64 P0, [R0+URZ], R3 ;  /* 0x00000003000085a7 */ /* 0x000ea400080010ff */
[----:B--2---:R-:W-:Y:S05]  /*90e0*/  @!P0 BRA `(.L_x_159) ;  /* 0xfffffffc00f08947 */ /* 0x004fea000383ffff */
[----:B------:R-:W-:Y:S05]  /*90f0*/  BRA `(.L_x_160) ;  /* 0xffffff9c00a07947 */ /* 0x000fea000383ffff */
.L_x_51:
[----:B------:R-:W-:-:S07]  /*9100*/  MOV R0, UR5 ;  /* 0x0000000500007c02 */ /* 0x000fce0008000f00 */
.L_x_161:
[----:B-1----:R1:W2:Y:S02]  /*9110*/  SYNCS.PHASECHK.TRANS64.TRYWAIT P0, [R0+URZ], R3 ;  /* 0x00000003000075a7 */ /* 0x0022a400080011ff */
[----:B--2---:R-:W-:Y:S05]  /*9120*/  @!P0 NANOSLEEP.SYNCS 0x989680 ;  /* 0x009896800000895d */ /* 0x004fea0003900000 */
[----:B------:R-:W2:Y:S02]  /*9130*/  @!P0 SYNCS.PHASECHK.TRANS64 P0, [R0+URZ], R3 ;  /* 0x00000003000085a7 */ /* 0x000ea400080010ff */
[----:B--2---:R-:W-:Y:S05]  /*9140*/  @!P0 BRA `(.L_x_161) ;  /* 0xfffffffc00f08947 */ /* 0x004fea000383ffff */
[----:B------:R-:W-:Y:S05]  /*9150*/  BRA `(.L_x_162) ;  /* 0xffffff9c00ac7947 */ /* 0x000fea000383ffff */
.L_x_52:
[----:B------:R-:W-:-:S07]  /*9160*/  MOV R0, UR5 ;  /* 0x0000000500007c02 */ /* 0x000fce0008000f00 */
.L_x_163:
[----:B-1----:R1:W2:Y:S02]  /*9170*/  SYNCS.PHASECHK.TRANS64.TRYWAIT P0, [R0+URZ], R3 ;  /* 0x00000003000075a7 */ /* 0x0022a400080011ff */
[----:B--2---:R-:W-:Y:S05]  /*9180*/  @!P0 NANOSLEEP.SYNCS 0x989680 ;  /* 0x009896800000895d */ /* 0x004fea0003900000 */
[----:B------:R-:W2:Y:S02]  /*9190*/  @!P0 SYNCS.PHASECHK.TRANS64 P0, [R0+URZ], R3 ;  /* 0x00000003000085a7 */ /* 0x000ea400080010ff */
[----:B--2---:R-:W-:Y:S05]  /*91a0*/  @!P0 BRA `(.L_x_163) ;  /* 0xfffffffc00f08947 */ /* 0x004fea000383ffff */
[----:B------:R-:W-:Y:S05]  /*91b0*/  BRA `(.L_x_164) ;  /* 0xffffff9c00b87947 */ /* 0x000fea000383ffff */
.L_x_53:
[----:B------:R-:W-:-:S07]  /*91c0*/  MOV R0, UR5 ;  /* 0x0000000500007c02 */ /* 0x000fce0008000f00 */
.L_x_165:
[----:B-1----:R1:W2:Y:S02]  /*91d0*/  SYNCS.PHASECHK.TRANS64.TRYWAIT P0, [R0+URZ], R3 ;  /* 0x00000003000075a7 */ /* 0x0022a400080011ff */
[----:B--2---:R-:W-:Y:S05]  /*91e0*/  @!P0 NANOSLEEP.SYNCS 0x989680 ;  /* 0x009896800000895d */ /* 0x004fea0003900000 */
[----:B------:R-:W2:Y:S02]  /*91f0*/  @!P0 SYNCS.PHASECHK.TRANS64 P0, [R0+URZ], R3 ;  /* 0x00000003000085a7 */ /* 0x000ea400080010ff */
[----:B--2---:R-:W-:Y:S05]  /*9200*/  @!P0 BRA `(.L_x_165) ;  /* 0xfffffffc00f08947 */ /* 0x004fea000383ffff */
[----:B------:R-:W-:Y:S05]  /*9210*/  BRA `(.L_x_166) ;  /* 0xffffff9c00c47947 */ /* 0x000fea000383ffff */
.L_x_54:
[----:B------:R-:W-:-:S07]  /*9220*/  MOV R0, UR5 ;  /* 0x0000000500007c02 */ /* 0x000fce0008000f00 */
.L_x_167:
[----:B-1----:R1:W2:Y:S02]  /*9230*/  SYNCS.PHASECHK.TRANS64.TRYWAIT P0, [R0+URZ], R3 ;  /* 0x00000003000075a7 */ /* 0x0022a400080011ff */
[----:B--2---:R-:W-:Y:S05]  /*9240*/  @!P0 NANOSLEEP.SYNCS 0x989680 ;  /* 0x009896800000895d */ /* 0x004fea0003900000 */
[----:B------:R-:W2:Y:S02]  /*9250*/  @!P0 SYNCS.PHASECHK.TRANS64 P0, [R0+URZ], R3 ;  /* 0x00000003000085a7 */ /* 0x000ea400080010ff */
[----:B--2---:R-:W-:Y:S05]  /*9260*/  @!P0 BRA `(.L_x_167) ;  /* 0xfffffffc00f08947 */ /* 0x004fea000383ffff */
[----:B------:R-:W-:Y:S05]  /*9270*/  BRA `(.L_x_168) ;  /* 0xffffff9c00d07947 */ /* 0x000fea000383ffff */
.L_x_55:
[----:B------:R-:W-:-:S07]  /*9280*/  MOV R0, UR5 ;  /* 0x0000000500007c02 */ /* 0x000fce0008000f00 */
.L_x_169:
[----:B-1----:R1:W2:Y:S02]  /*9290*/  SYNCS.PHASECHK.TRANS64.TRYWAIT P0, [R0+URZ], R3 ;  /* 0x00000003000075a7 */ /* 0x0022a400080011ff */
[----:B--2---:R-:W-:Y:S05]  /*92a0*/  @!P0 NANOSLEEP.SYNCS 0x989680 ;  /* 0x009896800000895d */ /* 0x004fea0003900000 */
[----:B------:R-:W2:Y:S02]  /*92b0*/  @!P0 SYNCS.PHASECHK.TRANS64 P0, [R0+URZ], R3 ;  /* 0x00000003000085a7 */ /* 0x000ea400080010ff */
[----:B--2---:R-:W-:Y:S05]  /*92c0*/  @!P0 BRA `(.L_x_169) ;  /* 0xfffffffc00f08947 */ /* 0x004fea000383ffff */
[----:B------:R-:W-:Y:S05]  /*92d0*/  BRA `(.L_x_170) ;  /* 0xffffff9c00dc7947 */ /* 0x000fea000383ffff */
.L_x_56:
[----:B------:R-:W-:-:S07]  /*92e0*/  MOV R0, UR5 ;  /* 0x0000000500007c02 */ /* 0x000fce0008000f00 */
.L_x_171:
[----:B-1----:R1:W2:Y:S02]  /*92f0*/  SYNCS.PHASECHK.TRANS64.TRYWAIT P0, [R0+URZ], R3 ;  /* 0x00000003000075a7 */ /* 0x0022a400080011ff */
[----:B--2---:R-:W-:Y:S05]  /*9300*/  @!P0 NANOSLEEP.SYNCS 0x989680 ;  /* 0x009896800000895d */ /* 0x004fea0003900000 */
[----:B------:R-:W2:Y:S02]  /*9310*/  @!P0 SYNCS.PHASECHK.TRANS64 P0, [R0+URZ], R3 ;  /* 0x00000003000085a7 */ /* 0x000ea400080010ff */
[----:B--2---:R-:W-:Y:S05]  /*9320*/  @!P0 BRA `(.L_x_171) ;  /* 0xfffffffc00f08947 */ /* 0x004fea000383ffff */
[----:B------:R-:W-:Y:S05]  /*9330*/  BRA `(.L_x_172) ;  /* 0xffffff9c00e87947 */ /* 0x000fea000383ffff */
.L_x_57:
[----:B------:R-:W-:-:S07]  /*9340*/  MOV R0, UR5 ;  /* 0x0000000500007c02 */ /* 0x000fce0008000f00 */
.L_x_173:
[----:B-1----:R1:W2:Y:S02]  /*9350*/  SYNCS.PHASECHK.TRANS64.TRYWAIT P0, [R0+URZ], R3 ;  /* 0x00000003000075a7 */ /* 0x0022a400080011ff */
[----:B--2---:R-:W-:Y:S05]  /*9360*/  @!P0 NANOSLEEP.SYNCS 0x989680 ;  /* 0x009896800000895d */ /* 0x004fea0003900000 */
[----:B------:R-:W2:Y:S02]  /*9370*/  @!P0 SYNCS.PHASECHK.TRANS64 P0, [R0+URZ], R3 ;  /* 0x00000003000085a7 */ /* 0x000ea400080010ff */
[----:B--2---:R-:W-:Y:S05]  /*9380*/  @!P0 BRA `(.L_x_173) ;  /* 0xfffffffc00f08947 */ /* 0x004fea000383ffff */
[----:B------:R-:W-:Y:S05]  /*9390*/  BRA `(.L_x_174) ;  /* 0xffffff9c00f47947 */ /* 0x000fea000383ffff */
.L_x_58:
[----:B------:R-:W-:-:S07]  /*93a0*/  MOV R0, UR5 ;  /* 0x0000000500007c02 */ /* 0x000fce0008000f00 */
.L_x_175:
[----:B-1----:R1:W2:Y:S02]  /*93b0*/  SYNCS.PHASECHK.TRANS64.TRYWAIT P0, [R0+URZ], R3 ;  /* 0x00000003000075a7 */ /* 0x0022a400080011ff */
[----:B--2---:R-:W-:Y:S05]  /*93c0*/  @!P0 NANOSLEEP.SYNCS 0x989680 ;  /* 0x009896800000895d */ /* 0x004fea0003900000 */
[----:B------:R-:W2:Y:S02]  /*93d0*/  @!P0 SYNCS.PHASECHK.TRANS64 P0, [R0+URZ], R3 ;  /* 0x00000003000085a7 */ /* 0x000ea400080010ff */
[----:B--2---:R-:W-:Y:S05]  /*93e0*/  @!P0 BRA `(.L_x_175) ;  /* 0xfffffffc00f08947 */ /* 0x004fea000383ffff */
[----:B------:R-:W-:Y:S05]  /*93f0*/  BRA `(.L_x_176) ;  /* 0xffffffa000007947 */ /* 0x000fea000383ffff */
.L_x_59:
[----:B------:R-:W-:-:S07]  /*9400*/  MOV R0, UR5 ;  /* 0x0000000500007c02 */ /* 0x000fce0008000f00 */
.L_x_177:
[----:B-1----:R1:W2:Y:S02]  /*9410*/  SYNCS.PHASECHK.TRANS64.TRYWAIT P0, [R0+URZ], R3 ;  /* 0x00000003000075a7 */ /* 0x0022a400080011ff */
[----:B--2---:R-:W-:Y:S05]  /*9420*/  @!P0 NANOSLEEP.SYNCS 0x989680 ;  /* 0x009896800000895d */ /* 0x004fea0003900000 */
[----:B------:R-:W2:Y:S02]  /*9430*/  @!P0 SYNCS.PHASECHK.TRANS64 P0, [R0+URZ], R3 ;  /* 0x00000003000085a7 */ /* 0x000ea400080010ff */
[----:B--2---:R-:W-:Y:S05]  /*9440*/  @!P0 BRA `(.L_x_177) ;  /* 0xfffffffc00f08947 */ /* 0x004fea000383ffff */
[----:B------:R-:W-:Y:S05]  /*9450*/  BRA `(.L_x_178) ;  /* 0xffffffa0000c7947 */ /* 0x000fea000383ffff */
.L_x_60:
[----:B------:R-:W-:-:S07]  /*9460*/  MOV R0, UR5 ;  /* 0x0000000500007c02 */ /* 0x000fce0008000f00 */
.L_x_179:
[----:B-1----:R1:W2:Y:S02]  /*9470*/  SYNCS.PHASECHK.TRANS64.TRYWAIT P0, [R0+URZ], R3 ;  /* 0x00000003000075a7 */ /* 0x0022a400080011ff */
[----:B--2---:R-:W-:Y:S05]  /*9480*/  @!P0 NANOSLEEP.SYNCS 0x989680 ;  /* 0x009896800000895d */ /* 0x004fea0003900000 */
[----:B------:R-:W2:Y:S02]  /*9490*/  @!P0 SYNCS.PHASECHK.TRANS64 P0, [R0+URZ], R3 ;  /* 0x00000003000085a7 */ /* 0x000ea400080010ff */
[----:B--2---:R-:W-:Y:S05]  /*94a0*/  @!P0 BRA `(.L_x_179) ;  /* 0xfffffffc00f08947 */ /* 0x004fea000383ffff */
[----:B------:R-:W-:Y:S05]  /*94b0*/  BRA `(.L_x_180) ;  /* 0xffffffa000187947 */ /* 0x000fea000383ffff */
.L_x_61:
[----:B------:R-:W-:-:S07]  /*94c0*/  MOV R0, UR5 ;  /* 0x0000000500007c02 */ /* 0x000fce0008000f00 */
.L_x_181:
[----:B-1----:R1:W2:Y:S02]  /*94d0*/  SYNCS.PHASECHK.TRANS64.TRYWAIT P0, [R0+URZ], R3 ;  /* 0x00000003000075a7 */ /* 0x0022a400080011ff */
[----:B--2---:R-:W-:Y:S05]  /*94e0*/  @!P0 NANOSLEEP.SYNCS 0x989680 ;  /* 0x009896800000895d */ /* 0x004fea0003900000 */
[----:B------:R-:W2:Y:S02]  /*94f0*/  @!P0 SYNCS.PHASECHK.TRANS64 P0, [R0+URZ], R3 ;  /* 0x00000003000085a7 */ /* 0x000ea400080010ff */
[----:B--2---:R-:W-:Y:S05]  /*9500*/  @!P0 BRA `(.L_x_181) ;  /* 0xfffffffc00f08947 */ /* 0x004fea000383ffff */
[----:B------:R-:W-:Y:S05]  /*9510*/  BRA `(.L_x_182) ;  /* 0xffffffa000247947 */ /* 0x000fea000383ffff */
.L_x_62:
[----:B------:R-:W-:-:S07]  /*9520*/  MOV R0, UR5 ;  /* 0x0000000500007c02 */ /* 0x000fce0008000f00 */
.L_x_183:
[----:B-1----:R1:W2:Y:S02]  /*9530*/  SYNCS.PHASECHK.TRANS64.TRYWAIT P0, [R0+URZ], R3 ;  /* 0x00000003000075a7 */ /* 0x0022a400080011ff */
[----:B--2---:R-:W-:Y:S05]  /*9540*/  @!P0 NANOSLEEP.SYNCS 0x989680 ;  /* 0x009896800000895d */ /* 0x004fea0003900000 */
[----:B------:R-:W2:Y:S02]  /*9550*/  @!P0 SYNCS.PHASECHK.TRANS64 P0, [R0+URZ], R3 ;  /* 0x00000003000085a7 */ /* 0x000ea400080010ff */
[----:B--2---:R-:W-:Y:S05]  /*9560*/  @!P0 BRA `(.L_x_183) ;  /* 0xfffffffc00f08947 */ /* 0x004fea000383ffff */
[----:B------:R-:W-:Y:S05]  /*9570*/  BRA `(.L_x_184) ;  /* 0xffffffa000307947 */ /* 0x000fea000383ffff */
.L_x_63:
[----:B------:R-:W-:-:S07]  /*9580*/  MOV R0, UR5 ;  /* 0x0000000500007c02 */ /* 0x000fce0008000f00 */
.L_x_185:
[----:B-1----:R1:W2:Y:S02]  /*9590*/  SYNCS.PHASECHK.TRANS64.TRYWAIT P0, [R0+URZ], R3 ;  /* 0x00000003000075a7 */ /* 0x0022a400080011ff */
[----:B--2---:R-:W-:Y:S05]  /*95a0*/  @!P0 NANOSLEEP.SYNCS 0x989680 ;  /* 0x009896800000895d */ /* 0x004fea0003900000 */
[----:B------:R-:W2:Y:S02]  /*95b0*/  @!P0 SYNCS.PHASECHK.TRANS64 P0, [R0+URZ], R3 ;  /* 0x00000003000085a7 */ /* 0x000ea400080010ff */
[----:B--2---:R-:W-:Y:S05]  /*95c0*/  @!P0 BRA `(.L_x_185) ;  /* 0xfffffffc00f08947 */ /* 0x004fea000383ffff */
[----:B------:R-:W-:Y:S05]  /*95d0*/  BRA `(.L_x_186) ;  /* 0xffffffa0003c7947 */ /* 0x000fea000383ffff */
.L_x_64:
[----:B------:R-:W-:-:S07]  /*95e0*/  MOV R0, UR5 ;  /* 0x0000000500007c02 */ /* 0x000fce0008000f00 */
.L_x_187:
[----:B-1----:R1:W2:Y:S02]  /*95f0*/  SYNCS.PHASECHK.TRANS64.TRYWAIT P0, [R0+URZ], R3 ;  /* 0x00000003000075a7 */ /* 0x0022a400080011ff */
[----:B--2---:R-:W-:Y:S05]  /*9600*/  @!P0 NANOSLEEP.SYNCS 0x989680 ;  /* 0x009896800000895d */ /* 0x004fea0003900000 */
[----:B------:R-:W2:Y:S02]  /*9610*/  @!P0 SYNCS.PHASECHK.TRANS64 P0, [R0+URZ], R3 ;  /* 0x00000003000085a7 */ /* 0x000ea400080010ff */
[----:B--2---:R-:W-:Y:S05]  /*9620*/  @!P0 BRA `(.L_x_187) ;  /* 0xfffffffc00f08947 */ /* 0x004fea000383ffff */
[----:B------:R-:W-:Y:S05]  /*9630*/  BRA `(.L_x_188) ;  /* 0xffffffa000487947 */ /* 0x000fea000383ffff */
.L_x_65:
[----:B------:R-:W-:-:S07]  /*9640*/  MOV R0, UR5 ;  /* 0x0000000500007c02 */ /* 0x000fce0008000f00 */
.L_x_189:
[----:B-1----:R1:W2:Y:S02]  /*9650*/  SYNCS.PHASECHK.TRANS64.TRYWAIT P0, [R0+URZ], R3 ;  /* 0x00000003000075a7 */ /* 0x0022a400080011ff */
[----:B--2---:R-:W-:Y:S05]  /*9660*/  @!P0 NANOSLEEP.SYNCS 0x989680 ;  /* 0x009896800000895d */ /* 0x004fea0003900000 */
[----:B------:R-:W2:Y:S02]  /*9670*/  @!P0 SYNCS.PHASECHK.TRANS64 P0, [R0+URZ], R3 ;  /* 0x00000003000085a7 */ /* 0x000ea400080010ff */
[----:B--2---:R-:W-:Y:S05]  /*9680*/  @!P0 BRA `(.L_x_189) ;  /* 0xfffffffc00f08947 */ /* 0x004fea000383ffff */
[----:B------:R-:W-:Y:S05]  /*9690*/  BRA `(.L_x_190) ;  /* 0xffffffa000547947 */ /* 0x000fea000383ffff */
.L_x_66:
[----:B------:R-:W-:-:S07]  /*96a0*/  MOV R0, UR5 ;  /* 0x0000000500007c02 */ /* 0x000fce0008000f00 */
.L_x_191:
[----:B-1----:R1:W2:Y:S02]  /*96b0*/  SYNCS.PHASECHK.TRANS64.TRYWAIT P0, [R0+URZ], R3 ;  /* 0x00000003000075a7 */ /* 0x0022a400080011ff */
[----:B--2---:R-:W-:Y:S05]  /*96c0*/  @!P0 NANOSLEEP.SYNCS 0x989680 ;  /* 0x009896800000895d */ /* 0x004fea0003900000 */
[----:B------:R-:W2:Y:S02]  /*96d0*/  @!P0 SYNCS.PHASECHK.TRANS64 P0, [R0+URZ], R3 ;  /* 0x00000003000085a7 */ /* 0x000ea400080010ff */
[----:B--2---:R-:W-:Y:S05]  /*96e0*/  @!P0 BRA `(.L_x_191) ;  /* 0xfffffffc00f08947 */ /* 0x004fea000383ffff */
[----:B------:R-:W-:Y:S05]  /*96f0*/  BRA `(.L_x_192) ;  /* 0xffffffa000607947 */ /* 0x000fea000383ffff */
.L_x_67:
[----:B------:R-:W-:-:S07]  /*9700*/  MOV R0, UR5 ;  /* 0x0000000500007c02 */ /* 0x000fce0008000f00 */
.L_x_193:
[----:B-1----:R1:W2:Y:S02]  /*9710*/  SYNCS.PHASECHK.TRANS64.TRYWAIT P0, [R0+URZ], R3 ;  /* 0x00000003000075a7 */ /* 0x0022a400080011ff */
[----:B--2---:R-:W-:Y:S05]  /*9720*/  @!P0 NANOSLEEP.SYNCS 0x989680 ;  /* 0x009896800000895d */ /* 0x004fea0003900000 */
[----:B------:R-:W2:Y:S02]  /*9730*/  @!P0 SYNCS.PHASECHK.TRANS64 P0, [R0+URZ], R3 ;  /* 0x00000003000085a7 */ /* 0x000ea400080010ff */
[----:B--2---:R-:W-:Y:S05]  /*9740*/  @!P0 BRA `(.L_x_193) ;  /* 0xfffffffc00f08947 */ /* 0x004fea000383ffff */
[----:B------:R-:W-:Y:S05]  /*9750*/  BRA `(.L_x_194) ;  /* 0xffffffa0006c7947 */ /* 0x000fea000383ffff */
.L_x_68:
[----:B------:R-:W-:-:S07]  /*9760*/  MOV R0, UR5 ;  /* 0x0000000500007c02 */ /* 0x000fce0008000f00 */
.L_x_195:
[----:B-1----:R1:W2:Y:S02]  /*9770*/  SYNCS.PHASECHK.TRANS64.TRYWAIT P0, [R0+URZ], R3 ;  /* 0x00000003000075a7 */ /* 0x0022a400080011ff */
[----:B--2---:R-:W-:Y:S05]  /*9780*/  @!P0 NANOSLEEP.SYNCS 0x989680 ;  /* 0x009896800000895d */ /* 0x004fea0003900000 */
[----:B------:R-:W2:Y:S02]  /*9790*/  @!P0 SYNCS.PHASECHK.TRANS64 P0, [R0+URZ], R3 ;  /* 0x00000003000085a7 */ /* 0x000ea400080010ff */
[----:B--2---:R-:W-:Y:S05]  /*97a0*/  @!P0 BRA `(.L_x_195) ;  /* 0xfffffffc00f08947 */ /* 0x004fea000383ffff */
[----:B------:R-:W-:Y:S05]  /*97b0*/  BRA `(.L_x_196) ;  /* 0xffffffa000787947 */ /* 0x000fea000383ffff */
.L_x_69:
[----:B------:R-:W-:-:S07]  /*97c0*/  MOV R0, UR5 ;  /* 0x0000000500007c02 */ /* 0x000fce0008000f00 */
.L_x_197:
[----:B-1----:R1:W2:Y:S02]  /*97d0*/  SYNCS.PHASECHK.TRANS64.TRYWAIT P0, [R0+URZ], R3 ;  /* 0x00000003000075a7 */ /* 0x0022a400080011ff */
[----:B--2---:R-:W-:Y:S05]  /*97e0*/  @!P0 NANOSLEEP.SYNCS 0x989680 ;  /* 0x009896800000895d */ /* 0x004fea0003900000 */
[----:B------:R-:W2:Y:S02]  /*97f0*/  @!P0 SYNCS.PHASECHK.TRANS64 P0, [R0+URZ], R3 ;  /* 0x00000003000085a7 */ /* 0x000ea400080010ff */
[----:B--2---:R-:W-:Y:S05]  /*9800*/  @!P0 BRA `(.L_x_197) ;  /* 0xfffffffc00f08947 */ /* 0x004fea000383ffff */
[----:B------:R-:W-:Y:S05]  /*9810*/  BRA `(.L_x_198) ;  /* 0xffffffa000847947 */ /* 0x000fea000383ffff */
.L_x_70:
[----:B------:R-:W-:-:S07]  /*9820*/  MOV R0, UR5 ;  /* 0x0000000500007c02 */ /* 0x000fce0008000f00 */
.L_x_199:
[----:B-1----:R1:W2:Y:S02]  /*9830*/  SYNCS.PHASECHK.TRANS64.TRYWAIT P0, [R0+URZ], R3 ;  /* 0x00000003000075a7 */ /* 0x0022a400080011ff */
[----:B--2---:R-:W-:Y:S05]  /*9840*/  @!P0 NANOSLEEP.SYNCS 0x989680 ;  /* 0x009896800000895d */ /* 0x004fea0003900000 */
[----:B------:R-:W2:Y:S02]  /*9850*/  @!P0 SYNCS.PHASECHK.TRANS64 P0, [R0+URZ], R3 ;  /* 0x00000003000085a7 */ /* 0x000ea400080010ff */
[----:B--2---:R-:W-:Y:S05]  /*9860*/  @!P0 BRA `(.L_x_199) ;  /* 0xfffffffc00f08947 */ /* 0x004fea000383ffff */
[----:B------:R-:W-:Y:S05]  /*9870*/  BRA `(.L_x_200) ;  /* 0xffffffa000907947 */ /* 0x000fea000383ffff */
.L_x_71:
[----:B------:R-:W-:-:S07]  /*9880*/  MOV R0, UR5 ;  /* 0x0000000500007c02 */ /* 0x000fce0008000f00 */
.L_x_201:
[----:B-1----:R1:W2:Y:S02]  /*9890*/  SYNCS.PHASECHK.TRANS64.TRYWAIT P0, [R0+URZ], R3 ;  /* 0x00000003000075a7 */ /* 0x0022a400080011ff */
[----:B--2---:R-:W-:Y:S05]  /*98a0*/  @!P0 NANOSLEEP.SYNCS 0x989680 ;  /* 0x009896800000895d */ /* 0x004fea0003900000 */
[----:B------:R-:W2:Y:S02]  /*98b0*/  @!P0 SYNCS.PHASECHK.TRANS64 P0, [R0+URZ], R3 ;  /* 0x00000003000085a7 */ /* 0x000ea400080010ff */
[----:B--2---:R-:W-:Y:S05]  /*98c0*/  @!P0 BRA `(.L_x_201) ;  /* 0xfffffffc00f08947 */ /* 0x004fea000383ffff */
[----:B------:R-:W-:Y:S05]  /*98d0*/  BRA `(.L_x_202) ;  /* 0xffffffa0009c7947 */ /* 0x000fea000383ffff */
.L_x_72:
[----:B------:R-:W-:-:S07]  /*98e0*/  MOV R0, UR5 ;  /* 0x0000000500007c02 */ /* 0x000fce0008000f00 */
.L_x_203:
[----:B-1----:R1:W2:Y:S02]  /*98f0*/  SYNCS.PHASECHK.TRANS64.TRYWAIT P0, [R0+URZ], R3 ;  /* 0x00000003000075a7 */ /* 0x0022a400080011ff */
[----:B--2---:R-:W-:Y:S05]  /*9900*/  @!P0 NANOSLEEP.SYNCS 0x989680 ;  /* 0x009896800000895d */ /* 0x004fea0003900000 */
[----:B------:R-:W2:Y:S02]  /*9910*/  @!P0 SYNCS.PHASECHK.TRANS64 P0, [R0+URZ], R3 ;  /* 0x00000003000085a7 */ /* 0x000ea400080010ff */
[----:B--2---:R-:W-:Y:S05]  /*9920*/  @!P0 BRA `(.L_x_203) ;  /* 0xfffffffc00f08947 */ /* 0x004fea000383ffff */
[----:B------:R-:W-:Y:S05]  /*9930*/  BRA `(.L_x_204) ;  /* 0xffffffa000a87947 */ /* 0x000fea000383ffff */
.L_x_73:
[----:B------:R-:W-:-:S07]  /*9940*/  MOV R0, UR5 ;  /* 0x0000000500007c02 */ /* 0x000fce0008000f00 */
.L_x_205:
[----:B-1----:R1:W2:Y:S02]  /*9950*/  SYNCS.PHASECHK.TRANS64.TRYWAIT P0, [R0+URZ], R3 ;  /* 0x00000003000075a7 */ /* 0x0022a400080011ff */
[----:B--2---:R-:W-:Y:S05]  /*9960*/  @!P0 NANOSLEEP.SYNCS 0x989680 ;  /* 0x009896800000895d */ /* 0x004fea0003900000 */
[----:B------:R-:W2:Y:S02]  /*9970*/  @!P0 SYNCS.PHASECHK.TRANS64 P0, [R0+URZ], R3 ;  /* 0x00000003000085a7 */ /* 0x000ea400080010ff */
[----:B--2---:R-:W-:Y:S05]  /*9980*/  @!P0 BRA `(.L_x_205) ;  /* 0xfffffffc00f08947 */ /* 0x004fea000383ffff */
[----:B------:R-:W-:Y:S05]  /*9990*/  BRA `(.L_x_206) ;  /* 0xffffffa000b47947 */ /* 0x000fea000383ffff */
.L_x_74:
[----:B------:R-:W-:-:S07]  /*99a0*/  MOV R0, UR5 ;  /* 0x0000000500007c02 */ /* 0x000fce0008000f00 */
.L_x_207:
[----:B-1----:R1:W2:Y:S02]  /*99b0*/  SYNCS.PHASECHK.TRANS64.TRYWAIT P0, [R0+URZ], R3 ;  /* 0x00000003000075a7 */ /* 0x0022a400080011ff */
[----:B--2---:R-:W-:Y:S05]  /*99c0*/  @!P0 NANOSLEEP.SYNCS 0x989680 ;  /* 0x009896800000895d */ /* 0x004fea0003900000 */
[----:B------:R-:W2:Y:S02]  /*99d0*/  @!P0 SYNCS.PHASECHK.TRANS64 P0, [R0+URZ], R3 ;  /* 0x00000003000085a7 */ /* 0x000ea400080010ff */
[----:B--2---:R-:W-:Y:S05]  /*99e0*/  @!P0 BRA `(.L_x_207) ;  /* 0xfffffffc00f08947 */ /* 0x004fea000383ffff */
[----:B------:R-:W-:Y:S05]  /*99f0*/  BRA `(.L_x_208) ;  /* 0xffffffa000c07947 */ /* 0x000fea000383ffff */
.L_x_75:
[----:B------:R-:W-:-:S07]  /*9a00*/  MOV R0, UR5 ;  /* 0x0000000500007c02 */ /* 0x000fce0008000f00 */
.L_x_209:
[----:B-1----:R1:W2:Y:S02]  /*9a10*/  SYNCS.PHASECHK.TRANS64.TRYWAIT P0, [R0+URZ], R3 ;  /* 0x00000003000075a7 */ /* 0x0022a400080011ff */
[----:B--2---:R-:W-:Y:S05]  /*9a20*/  @!P0 NANOSLEEP.SYNCS 0x989680 ;  /* 0x009896800000895d */ /* 0x004fea0003900000 */
[----:B------:R-:W2:Y:S02]  /*9a30*/  @!P0 SYNCS.PHASECHK.TRANS64 P0, [R0+URZ], R3 ;  /* 0x00000003000085a7 */ /* 0x000ea400080010ff */
[----:B--2---:R-:W-:Y:S05]  /*9a40*/  @!P0 BRA `(.L_x_209) ;  /* 0xfffffffc00f08947 */ /* 0x004fea000383ffff */
[----:B------:R-:W-:Y:S05]  /*9a50*/  BRA `(.L_x_210) ;  /* 0xffffffa000cc7947 */ /* 0x000fea000383ffff */
.L_x_76:
[----:B------:R-:W-:-:S07]  /*9a60*/  MOV R0, UR5 ;  /* 0x0000000500007c02 */ /* 0x000fce0008000f00 */
.L_x_211:
[----:B-1----:R1:W2:Y:S02]  /*9a70*/  SYNCS.PHASECHK.TRANS64.TRYWAIT P0, [R0+URZ], R3 ;  /* 0x00000003000075a7 */ /* 0x0022a400080011ff */
[----:B--2---:R-:W-:Y:S05]  /*9a80*/  @!P0 NANOSLEEP.SYNCS 0x989680 ;  /* 0x009896800000895d */ /* 0x004fea0003900000 */
[----:B------:R-:W2:Y:S02]  /*9a90*/  @!P0 SYNCS.PHASECHK.TRANS64 P0, [R0+URZ], R3 ;  /* 0x00000003000085a7 */ /* 0x000ea400080010ff */
[----:B--2---:R-:W-:Y:S05]  /*9aa0*/  @!P0 BRA `(.L_x_211) ;  /* 0xfffffffc00f08947 */ /* 0x004fea000383ffff */
[----:B------:R-:W-:Y:S05]  /*9ab0*/  BRA `(.L_x_212) ;  /* 0xffffffa000d87947 */ /* 0x000fea000383ffff */
.L_x_79:
[----:B-1----:R1:W2:Y:S02]  /*9ac0*/  SYNCS.PHASECHK.TRANS64.TRYWAIT P0, [R2+URZ+0x2b0], R5 ;  /* 0x0002b005020075a7 */ /* 0x0022a400080011ff */
[----:B--2---:R-:W-:Y:S05]  /*9ad0*/  @!P0 NANOSLEEP.SYNCS 0x989680 ;  /* 0x009896800000895d */ /* 0x004fea0003900000 */
[----:B------:R-:W2:Y:S02]  /*9ae0*/  @!P0 SYNCS.PHASECHK.TRANS64 P0, [R2+URZ+0x2b0], R5 ;  /* 0x0002b005020085a7 */ /* 0x000ea400080010ff */
[----:B--2---:R-:W-:Y:S05]  /*9af0*/  @!P0 BRA `(.L_x_79) ;  /* 0xfffffffc00f08947 */ /* 0x004fea000383ffff */
[----:B------:R-:W-:Y:S05]  /*9b00*/  BRA `(.L_x_213) ;  /* 0xffffffa4003c7947 */ /* 0x000fea000383ffff */
.L_x_80:
[----:B------:R-:W-:-:S07]  /*9b10*/  MOV R2, UR4 ;  /* 0x0000000400027c02 */ /* 0x000fce0008000f00 */
.L_x_214:
[----:B-1----:R1:W2:Y:S02]  /*9b20*/  SYNCS.PHASECHK.TRANS64.TRYWAIT P0, [R2+URZ+0x260], R5 ;  /* 0x00026005020075a7 */ /* 0x0022a400080011ff */
[----:B--2---:R-:W-:Y:S05]  /*9b30*/  @!P0 NANOSLEEP.SYNCS 0x989680 ;  /* 0x009896800000895d */ /* 0x004fea0003900000 */
[----:B------:R-:W2:Y:S02]  /*9b40*/  @!P0 SYNCS.PHASECHK.TRANS64 P0, [R2+URZ+0x260], R5 ;  /* 0x00026005020085a7 */ /* 0x000ea400080010ff */
[----:B--2---:R-:W-:Y:S05]  /*9b50*/  @!P0 BRA `(.L_x_214) ;  /* 0xfffffffc00f08947 */ /* 0x004fea000383ffff */
[----:B------:R-:W-:Y:S05]  /*9b60*/  BRA `(.L_x_215) ;  /* 0xffffffa4004c7947 */ /* 0x000fea000383ffff */
.L_x_81:
[----:B-1----:R1:W2:Y:S02]  /*9b70*/  SYNCS.PHASECHK.TRANS64.TRYWAIT P1, [R2+URZ+0x250], R5 ;  /* 0x00025005020075a7 */ /* 0x0022a400080211ff */
[----:B--2---:R-:W-:Y:S05]  /*9b80*/  @!P1 NANOSLEEP.SYNCS 0x989680 ;  /* 0x009896800000995d */ /* 0x004fea0003900000 */
[----:B------:R-:W2:Y:S02]  /*9b90*/  @!P1 SYNCS.PHASECHK.TRANS64 P1, [R2+URZ+0x250], R5 ;  /* 0x00025005020095a7 */ /* 0x000ea400080210ff */
[----:B--2---:R-:W-:Y:S05]  /*9ba0*/  @!P1 BRA `(.L_x_81) ;  /* 0xfffffffc00f09947 */ /* 0x004fea000383ffff */
[----:B------:R-:W-:Y:S05]  /*9bb0*/  BRA `(.L_x_216) ;  /* 0xffffffa4007c7947 */ /* 0x000fea000383ffff */
.L_x_84:
[----:B------:R-:W-:-:S07]  /*9bc0*/  MOV R0, UR4 ;  /* 0x0000000400007c02 */ /* 0x000fce0008000f00 */
.L_x_217:
[----:B-1----:R1:W2:Y:S02]  /*9bd0*/  SYNCS.PHASECHK.TRANS64.TRYWAIT P0, [R0+URZ+0x260], R3 ;  /* 0x00026003000075a7 */ /* 0x0022a400080011ff */
[----:B--2---:R-:W-:Y:S05]  /*9be0*/  @!P0 NANOSLEEP.SYNCS 0x989680 ;  /* 0x009896800000895d */ /* 0x004fea0003900000 */
[----:B------:R-:W2:Y:S02]  /*9bf0*/  @!P0 SYNCS.PHASECHK.TRANS64 P0, [R0+URZ+0x260], R3 ;  /* 0x00026003000085a7 */ /* 0x000ea400080010ff */
[----:B--2---:R-:W-:Y:S05]  /*9c00*/  @!P0 BRA `(.L_x_217) ;  /* 0xfffffffc00f08947 */ /* 0x004fea000383ffff */
[----:B------:R-:W-:Y:S05]  /*9c10*/  BRA `(.L_x_83) ;  /* 0xffffffa400d07947 */ /* 0x000fea000383ffff */
.L_x_91:
[----:B-1----:R1:W2:Y:S02]  /*9c20*/  SYNCS.PHASECHK.TRANS64.TRYWAIT P1, [R0+URZ+0x250], R5 ;  /* 0x00025005000075a7 */ /* 0x0022a400080211ff */
[----:B--2---:R-:W-:Y:S05]  /*9c30*/  @!P1 NANOSLEEP.SYNCS 0x989680 ;  /* 0x009896800000995d */ /* 0x004fea0003900000 */
[----:B------:R-:W2:Y:S02]  /*9c40*/  @!P1 SYNCS.PHASECHK.TRANS64 P1, [R0+URZ+0x250], R5 ;  /* 0x00025005000095a7 */ /* 0x000ea400080210ff */
[----:B--2---:R-:W-:Y:S05]  /*9c50*/  @!P1 BRA `(.L_x_91) ;  /* 0xfffffffc00f09947 */ /* 0x004fea000383ffff */
[----:B------:R-:W-:Y:S05]  /*9c60*/  BRA `(.L_x_218) ;  /* 0xffffffac00307947 */ /* 0x000fea000383ffff */
.L_x_92:
[----:B------:R-:W-:-:S07]  /*9c70*/  MOV R3, UR19 ;  /* 0x0000001300037c02 */ /* 0x000fce0008000f00 */
.L_x_219:
[----:B-1----:R1:W2:Y:S02]  /*9c80*/  SYNCS.PHASECHK.TRANS64.TRYWAIT P0, [R3+URZ+0x290], R0 ;  /* 0x00029000030075a7 */ /* 0x0022a400080011ff */
[----:B--2---:R-:W-:Y:S05]  /*9c90*/  @!P0 NANOSLEEP.SYNCS 0x989680 ;  /* 0x009896800000895d */ /* 0x004fea0003900000 */
[----:B------:R-:W2:Y:S02]  /*9ca0*/  @!P0 SYNCS.PHASECHK.TRANS64 P0, [R3+URZ+0x290], R0 ;  /* 0x00029000030085a7 */ /* 0x000ea400080010ff */
[----:B--2---:R-:W-:Y:S05]  /*9cb0*/  @!P0 BRA `(.L_x_219) ;  /* 0xfffffffc00f08947 */ /* 0x004fea000383ffff */
[----:B------:R-:W-:Y:S05]  /*9cc0*/  BRA `(.L_x_220) ;  /* 0xffffffac00647947 */ /* 0x000fea000383ffff */
.L_x_95:
[----:B------:R-:W-:Y:S07]  /*9cd0*/  MOV R0, UR6 ;  /* 0x0000000600007c02 */ /* 0x000fee0008000f00 */
.L_x_221:
[----:B-1----:R1:W2:Y:S02]  /*9ce0*/  SYNCS.PHASECHK.TRANS64.TRYWAIT P0, [R0+URZ], R3 ;  /* 0x00000003000075a7 */ /* 0x0022a400080011ff */
[----:B--2---:R-:W-:Y:S05]  /*9cf0*/  @!P0 NANOSLEEP.SYNCS 0x989680 ;  /* 0x009896800000895d */ /* 0x004fea0003900000 */
[----:B------:R-:W2:Y:S02]  /*9d00*/  @!P0 SYNCS.PHASECHK.TRANS64 P0, [R0+URZ], R3 ;  /* 0x00000003000085a7 */ /* 0x000ea400080010ff */
[----:B--2---:R-:W-:Y:S05]  /*9d10*/  @!P0 BRA `(.L_x_221) ;  /* 0xfffffffc00f08947 */ /* 0x004fea000383ffff */
[----:B------:R-:W-:Y:S05]  /*9d20*/  BRA `(.L_x_94) ;  /* 0xffffffac009c7947 */ /* 0x000fea000383ffff */
.L_x_98:
[----:B------:R-:W-:-:S07]  /*9d30*/  MOV R0, UR4 ;  /* 0x0000000400007c02 */ /* 0x000fce0008000f00 */
.L_x_222:
[----:B--2---:R2:W4:Y:S02]  /*9d40*/  SYNCS.PHASECHK.TRANS64.TRYWAIT P0, [R0+URZ], R3 ;  /* 0x00000003000075a7 */ /* 0x00452400080011ff */
[----:B----4-:R-:W-:Y:S05]  /*9d50*/  @!P0 NANOSLEEP.SYNCS 0x989680 ;  /* 0x009896800000895d */ /* 0x010fea0003900000 */
[----:B------:R-:W4:Y:S02]  /*9d60*/  @!P0 SYNCS.PHASECHK.TRANS64 P0, [R0+URZ], R3 ;  /* 0x00000003000085a7 */ /* 0x000f2400080010ff */
[----:B----4-:R-:W-:Y:S05]  /*9d70*/  @!P0 BRA `(.L_x_222) ;  /* 0xfffffffc00f08947 */ /* 0x010fea000383ffff */
[----:B------:R-:W-:Y:S05]  /*9d80*/  BRA `(.L_x_223) ;  /* 0xffffffb0003c7947 */ /* 0x000fea000383ffff */
.L_x_99:
[----:B------:R-:W-:-:S07]  /*9d90*/  MOV R0, UR5 ;  /* 0x0000000500007c02 */ /* 0x000fce0008000f00 */
.L_x_224:
[----:B-1----:R1:W2:Y:S02]  /*9da0*/  SYNCS.PHASECHK.TRANS64.TRYWAIT P0, [R0+URZ], R3 ;  /* 0x00000003000075a7 */ /* 0x0022a400080011ff */
[----:B--2---:R-:W-:Y:S05]  /*9db0*/  @!P0 NANOSLEEP.SYNCS 0x989680 ;  /* 0x009896800000895d */ /* 0x004fea0003900000 */
[----:B------:R-:W2:Y:S02]  /*9dc0*/  @!P0 SYNCS.PHASECHK.TRANS64 P0, [R0+URZ], R3 ;  /* 0x00000003000085a7 */ /* 0x000ea400080010ff */
[----:B--2---:R-:W-:Y:S05]  /*9dd0*/  @!P0 BRA `(.L_x_224) ;  /* 0xfffffffc00f08947 */ /* 0x004fea000383ffff */
[----:B------:R-:W-:Y:S05]  /*9de0*/  BRA `(.L_x_225) ;  /* 0xffffffb000487947 */ /* 0x000fea000383ffff */
.L_x_100:
[----:B------:R-:W-:-:S07]  /*9df0*/  MOV R0, UR5 ;  /* 0x0000000500007c02 */ /* 0x000fce0008000f00 */
.L_x_226:
[----:B-1----:R1:W2:Y:S02]  /*9e00*/  SYNCS.PHASECHK.TRANS64.TRYWAIT P0, [R0+URZ], R3 ;  /* 0x00000003000075a7 */ /* 0x0022a400080011ff */
[----:B--2---:R-:W-:Y:S05]  /*9e10*/  @!P0 NANOSLEEP.SYNCS 0x989680 ;  /* 0x009896800000895d */ /* 0x004fea0003900000 */
[----:B------:R-:W2:Y:S02]  /*9e20*/  @!P0 SYNCS.PHASECHK.TRANS64 P0, [R0+URZ], R3 ;  /* 0x00000003000085a7 */ /* 0x000ea400080010ff */
[----:B--2---:R-:W-:Y:S05]  /*9e30*/  @!P0 BRA `(.L_x_226) ;  /* 0xfffffffc00f08947 */ /* 0x004fea000383ffff */
[----:B------:R-:W-:Y:S05]  /*9e40*/  BRA `(.L_x_227) ;  /* 0xffffffb000547947 */ /* 0x000fea000383ffff */
.L_x_101:
[----:B------:R-:W-:-:S07]  /*9e50*/  MOV R0, UR4 ;  /* 0x0000000400007c02 */ /* 0x000fce0008000f00 */
.L_x_228:
[----:B-1----:R1:W2:Y:S02]  /*9e60*/  SYNCS.PHASECHK.TRANS64.TRYWAIT P0, [R0+URZ], R3 ;  /* 0x00000003000075a7 */ /* 0x0022a400080011ff */
[----:B--2---:R-:W-:Y:S05]  /*9e70*/  @!P0 NANOSLEEP.SYNCS 0x989680 ;  /* 0x009896800000895d */ /* 0x004fea0003900000 */
[----:B------:R-:W2:Y:S02]  /*9e80*/  @!P0 SYNCS.PHASECHK.TRANS64 P0, [R0+URZ], R3 ;  /* 0x00000003000085a7 */ /* 0x000ea400080010ff */
[----:B--2---:R-:W-:Y:S05]  /*9e90*/  @!P0 BRA `(.L_x_228) ;  /* 0xfffffffc00f08947 */ /* 0x004fea000383ffff */
[----:B------:R-:W-:Y:S05]  /*9ea0*/  BRA `(.L_x_229) ;  /* 0xffffffb000607947 */ /* 0x000fea000383ffff */
.L_x_106:
[----:B--2---:R2:W4:Y:S02]  /*9eb0*/  SYNCS.PHASECHK.TRANS64.TRYWAIT P0, [R12+URZ+0x250], R9 ;  /* 0x000250090c0075a7 */ /* 0x00452400080011ff */
[----:B----4-:R-:W-:Y:S05]  /*9ec0*/  @!P0 NANOSLEEP.SYNCS 0x989680 ;  /* 0x009896800000895d */ /* 0x010fea0003900000 */
[----:B------:R-:W4:Y:S02]  /*9ed0*/  @!P0 SYNCS.PHASECHK.TRANS64 P0, [R12+URZ+0x250], R9 ;  /* 0x000250090c0085a7 */ /* 0x000f2400080010ff */
[----:B----4-:R-:W-:Y:S05]  /*9ee0*/  @!P0 BRA `(.L_x_106) ;  /* 0xfffffffc00f08947 */ /* 0x010fea000383ffff */
[----:B------:R-:W-:Y:S05]  /*9ef0*/  BRA `(.L_x_230) ;  /* 0xffffffb400807947 */ /* 0x000fea000383ffff */
.L_x_109:
[----:B------:R-:W-:Y:S07]  /*9f00*/  MOV R0, UR21 ;  /* 0x0000001500007c02 */ /* 0x000fee0008000f00 */
.L_x_231:
[----:B--2---:R2:W3:Y:S02]  /*9f10*/  SYNCS.PHASECHK.TRANS64.TRYWAIT P2, [R0+URZ+0x248], R11 ;  /* 0x0002480b000075a7 */ /* 0x0044e400080411ff */
[----:B---3--:R-:W-:Y:S05]  /*9f20*/  @!P2 NANOSLEEP.SYNCS 0x989680 ;  /* 0x009896800000a95d */ /* 0x008fea0003900000 */
[----:B------:R-:W3:Y:S02]  /*9f30*/  @!P2 SYNCS.PHASECHK.TRANS64 P2, [R0+URZ+0x248], R11 ;  /* 0x0002480b0000a5a7 */ /* 0x000ee400080410ff */
[----:B---3--:R-:W-:Y:S05]  /*9f40*/  @!P2 BRA `(.L_x_231) ;  /* 0xfffffffc00f0a947 */ /* 0x008fea000383ffff */
[----:B------:R-:W-:Y:S05]  /*9f50*/  BRA `(.L_x_108) ;  /* 0xffffffb800e87947 */ /* 0x000fea000383ffff */
.L_x_112:
[----:B--2---:R-:W-:Y:S07]  /*9f60*/  MOV R0, UR21 ;  /* 0x0000001500007c02 */ /* 0x004fee0008000f00 */
.L_x_232:
[----:B--2---:R2:W3:Y:S02]  /*9f70*/  SYNCS.PHASECHK.TRANS64.TRYWAIT P0, [R0+URZ+0x230], R9 ;  /* 0x00023009000075a7 */ /* 0x0044e400080011ff */
[----:B---3--:R-:W-:Y:S05]  /*9f80*/  @!P0 NANOSLEEP.SYNCS 0x989680 ;  /* 0x009896800000895d */ /* 0x008fea0003900000 */
[----:B------:R-:W3:Y:S02]  /*9f90*/  @!P0 SYNCS.PHASECHK.TRANS64 P0, [R0+URZ+0x230], R9 ;  /* 0x00023009000085a7 */ /* 0x000ee400080010ff */
[----:B---3--:R-:W-:Y:S05]  /*9fa0*/  @!P0 BRA `(.L_x_232) ;  /* 0xfffffffc00f08947 */ /* 0x008fea000383ffff */
[----:B------:R-:W-:Y:S05]  /*9fb0*/  BRA `(.L_x_233) ;  /* 0xffffffbc00447947 */ /* 0x000fea000383ffff */
.L_x_113:
[----:B------:R-:W-:Y:S07]  /*9fc0*/  MOV R0, UR21 ;  /* 0x0000001500007c02 */ /* 0x000fee0008000f00 */
.L_x_234:
[----:B--2---:R2:W3:Y:S02]  /*9fd0*/  SYNCS.PHASECHK.TRANS64.TRYWAIT P0, [R0+URZ+0x238], R9 ;  /* 0x00023809000075a7 */ /* 0x0044e400080011ff */
[----:B---3--:R-:W-:Y:S05]  /*9fe0*/  @!P0 NANOSLEEP.SYNCS 0x989680 ;  /* 0x009896800000895d */ /* 0x008fea0003900000 */
[----:B------:R-:W3:Y:S02]  /*9ff0*/  @!P0 SYNCS.PHASECHK.TRANS64 P0, [R0+URZ+0x238], R9 ;  /* 0x00023809000085a7 */ /* 0x000ee400080010ff */
[----:B---3--:R-:W-:Y:S05]  /*a000*/  @!P0 BRA `(.L_x_234) ;  /* 0xfffffffc00f08947 */ /* 0x008fea000383ffff */
[----:B------:R-:W-:Y:S05]  /*a010*/  BRA `(.L_x_235) ;  /* 0xffffffbc007c7947 */ /* 0x000fea000383ffff */
.L_x_115:
[----:B------:R-:W-:-:S07]  /*a020*/  MOV R0, UR21 ;  /* 0x0000001500007c02 */ /* 0x000fce0008000f00 */
.L_x_236:
[----:B---3--:R3:W4:Y:S02]  /*a030*/  SYNCS.PHASECHK.TRANS64.TRYWAIT P0, [R0+URZ+0x230], R3 ;  /* 0x00023003000075a7 */ /* 0x00872400080011ff */
[----:B----4-:R-:W-:Y:S05]  /*a040*/  @!P0 NANOSLEEP.SYNCS 0x989680 ;  /* 0x009896800000895d */ /* 0x010fea0003900000 */
[----:B------:R-:W4:Y:S02]  /*a050*/  @!P0 SYNCS.PHASECHK.TRANS64 P0, [R0+URZ+0x230], R3 ;  /* 0x00023003000085a7 */ /* 0x000f2400080010ff */
[----:B----4-:R-:W-:Y:S05]  /*a060*/  @!P0 BRA `(.L_x_236) ;  /* 0xfffffffc00f08947 */ /* 0x010fea000383ffff */
[----:B------:R-:W-:Y:S05]  /*a070*/  BRA `(.L_x_237) ;  /* 0xffffffbc00ec7947 */ /* 0x000fea000383ffff */
.L_x_117:
[----:B-1----:R1:W2:Y:S02]  /*a080*/  SYNCS.PHASECHK.TRANS64.TRYWAIT P0, [R3+URZ+0x250], R0 ;  /* 0x00025000030075a7 */ /* 0x0022a400080011ff */
[----:B--2---:R-:W-:Y:S05]  /*a090*/  @!P0 NANOSLEEP.SYNCS 0x989680 ;  /* 0x009896800000895d */ /* 0x004fea0003900000 */
[----:B------:R-:W2:Y:S02]  /*a0a0*/  @!P0 SYNCS.PHASECHK.TRANS64 P0, [R3+URZ+0x250], R0 ;  /* 0x00025000030085a7 */ /* 0x000ea400080010ff */
[----:B--2---:R-:W-:Y:S05]  /*a0b0*/  @!P0 BRA `(.L_x_117) ;  /* 0xfffffffc00f08947 */ /* 0x004fea000383ffff */
[----:B------:R-:W-:Y:S05]  /*a0c0*/  BRA `(.L_x_238) ;  /* 0xffffffc000b47947 */ /* 0x000fea000383ffff */
.L_x_128:
[----:B--2---:R2:W1:Y:S02]  /*a0d0*/  SYNCS.PHASECHK.TRANS64.TRYWAIT P1, [R2+URZ+0x220], R5 ;  /* 0x00022005020075a7 */ /* 0x00446400080211ff */
[----:B-1----:R-:W-:Y:S05]  /*a0e0*/  @!P1 NANOSLEEP.SYNCS 0x989680 ;  /* 0x009896800000995d */ /* 0x002fea0003900000 */
[----:B------:R-:W1:Y:S02]  /*a0f0*/  @!P1 SYNCS.PHASECHK.TRANS64 P1, [R2+URZ+0x220], R5 ;  /* 0x00022005020095a7 */ /* 0x000e6400080210ff */
[----:B-1----:R-:W-:Y:S05]  /*a100*/  @!P1 BRA `(.L_x_128) ;  /* 0xfffffffc00f09947 */ /* 0x002fea000383ffff */
[----:B------:R-:W-:Y:S05]  /*a110*/  BRA `(.L_x_127) ;  /* 0xffffffd000287947 */ /* 0x000fea000383ffff */
.L_x_130:
[----:B--2---:R2:W4:Y:S02]  /*a120*/  SYNCS.PHASECHK.TRANS64.TRYWAIT P0, [R100+URZ+0x270], R3 ;  /* 0x00027003640075a7 */ /* 0x00452400080011ff */
[----:B----4-:R-:W-:Y:S05]  /*a130*/  @!P0 NANOSLEEP.SYNCS 0x989680 ;  /* 0x009896800000895d */ /* 0x010fea0003900000 */
[----:B------:R-:W4:Y:S02]  /*a140*/  @!P0 SYNCS.PHASECHK.TRANS64 P0, [R100+URZ+0x270], R3 ;  /* 0x00027003640085a7 */ /* 0x000f2400080010ff */
[----:B----4-:R-:W-:Y:S05]  /*a150*/  @!P0 BRA `(.L_x_130) ;  /* 0xfffffffc00f08947 */ /* 0x010fea000383ffff */
[----:B------:R-:W-:Y:S05]  /*a160*/  BRA `(.L_x_129) ;  /* 0xffffffd000787947 */ /* 0x000fea000383ffff */
.L_x_138:
[----:B---3--:R3:W4:Y:S02]  /*a170*/  SYNCS.PHASECHK.TRANS64.TRYWAIT P0, [R109+URZ+0x220], R4 ;  /* 0x000220046d0075a7 */ /* 0x00872400080011ff */
[----:B----4-:R-:W-:Y:S05]  /*a180*/  @!P0 NANOSLEEP.SYNCS 0x989680 ;  /* 0x009896800000895d */ /* 0x010fea0003900000 */
[----:B------:R-:W4:Y:S02]  /*a190*/  @!P0 SYNCS.PHASECHK.TRANS64 P0, [R109+URZ+0x220], R4 ;  /* 0x000220046d0085a7 */ /* 0x000f2400080010ff */
[----:B----4-:R-:W-:Y:S05]  /*a1a0*/  @!P0 BRA `(.L_x_138) ;  /* 0xfffffffc00f08947 */ /* 0x010fea000383ffff */
[----:B------:R-:W-:Y:S05]  /*a1b0*/  BRA `(.L_x_137) ;  /* 0xffffffdc006c7947 */ /* 0x000fea000383ffff */
        .weak           $__internal_0_$__cuda_sm10x_tcgen05_guardrail_trap_col_being_dealloced_not_returned_by_alloc
        .type           $__internal_0_$__cuda_sm10x_tcgen05_guardrail_trap_col_being_dealloced_not_returned_by_alloc,@function
        .size           $__internal_0_$__cuda_sm10x_tcgen05_guardrail_trap_col_being_dealloced_not_returned_by_alloc,($__internal_1_$__cuda_sm10x_tcgen05_guardrail_trap_phase_invalid_during_alloc - $__internal_0_$__cuda_sm10x_tcgen05_guardrail_trap_col_being_dealloced_not_returned_by_alloc)
$__internal_0_$__cuda_sm10x_tcgen05_guardrail_trap_col_being_dealloced_not_returned_by_alloc:
[----:B------:R-:W-:Y:S05]  /*a1c0*/  BPT.TRAP 0x1 ;  /* 0x000000040000795c */ /* 0x000fea0000300000 */
[----:B------:R-:W-:-:S04]  /*a1d0*/  HFMA2 R3, -RZ, RZ, 0, 0 ;  /* 0x00000000ff037431 */ /* 0x000fc800000001ff */
[----:B------:R-:W-:Y:S05]  /*a1e0*/  RET.REL.NODEC R2 `(_ZN7cutlass13device_kernelINS_4gemm6kernel13GemmUniversalIN4cute5tupleIJiiiiEEENS1_10collective13CollectiveMmaINS1_35MainloopSm100TmaUmmaWarpSpecializedILi34ELi2ELi4ENS5_IJNS4_1CILi1EEENSA_ILi8EEESB_EEEEENS5_IJNSA_ILi64EEENSA_ILi128EEENSA_ILi32EEEEEENS_12float_e5m2_tENS5_IJlSB_lEEESJ_SK_NS4_8TiledMMAINS4_8MMA_AtomIJNS4_10MMA_TraitsINS4_19SM100_MMA_F8F6F4_SSEJSJ_SJ_fSF_SG_NS4_17integral_constantINS4_4UMMA5MajorELSR_0EEESS_NSP_INSQ_7ScaleInELST_0EEESU_EEEEEENS4_6LayoutINS5_IJSB_SB_SB_EEENS5_IJNSA_ILi0EEESZ_SZ_EEEEENS5_IJNS4_10UnderscoreES12_S12_EEEEENS4_23SM90_TMA_LOAD_MULTICASTENS4_14ComposedLayoutINS4_7SwizzleILi1ELi4ELi3EEENS4_18smem_ptr_flag_bitsILi8EEENSX_INS5_IJSC_SH_EEENS5_IJSH_SB_EEEEEEEvNS4_8identityENS4_13SM90_TMA_LOADES1E_vS1F_EENS_8epilogue10collective18CollectiveEpilogueINS1I_23Sm100TmaWarpSpecializedILi2ELi2ELi32ELb0ELb0EEEJSI_NS5_IJNSX_ISF_SB_EES1N_EEESJ_SK_SJ_SK_NS1I_6fusion15FusionCallbacksIS1M_NS1P_17LinearCombinationISJ_fSJ_fLNS_15FloatRoundStyleE2EEESI_S1O_JEEENS4_5SM1004TMEM4LOAD26SM100_TMEM_LOAD_16dp32b32xES1G_NS16_INS17_ILi2ELi4ELi3EEES1A_NSX_INS5_IJSC_SF_EEENS5_IJSF_SB_EEEEEEENS4_39AutoVectorizingCopyWithAssumedAlignmentILi128EEENS4_14SM90_TMA_STOREES23_S25_S25_EEEvvEEEEvNT_6ParamsE) ;  /* 0xffffff5c02847950 */ /* 0x000fea0003c3ffff */
        .weak           $__internal_1_$__cuda_sm10x_tcgen05_guardrail_trap_phase_invalid_during_alloc
        .type           $__internal_1_$__cuda_sm10x_tcgen05_guardrail_trap_phase_invalid_during_alloc,@function
        .size           $__internal_1_$__cuda_sm10x_tcgen05_guardrail_trap_phase_invalid_during_alloc,($__internal_2_$__cuda_sm10x_tcgen05_guardrail_trap_unallocated_columns_being_dealloced - $__internal_1_$__cuda_sm10x_tcgen05_guardrail_trap_phase_invalid_during_alloc)
$__internal_1_$__cuda_sm10x_tcgen05_guardrail_trap_phase_invalid_during_alloc:
[----:B------:R-:W-:Y:S05]  /*a1f0*/  BPT.TRAP 0x1 ;  /* 0x000000040000795c */ /* 0x000fea0000300000 */
[----:B------:R-:W-:-:S04]  /*a200*/  MOV R5, 0x0 ;  /* 0x0000000000057802 */ /* 0x000fc80000000f00 */
[----:B------:R-:W-:Y:S05]  /*a210*/  RET.REL.NODEC R4 `(_ZN7cutlass13device_kernelINS_4gemm6kernel13GemmUniversalIN4cute5tupleIJiiiiEEENS1_10collective13CollectiveMmaINS1_35MainloopSm100TmaUmmaWarpSpecializedILi34ELi2ELi4ENS5_IJNS4_1CILi1EEENSA_ILi8EEESB_EEEEENS5_IJNSA_ILi64EEENSA_ILi128EEENSA_ILi32EEEEEENS_12float_e5m2_tENS5_IJlSB_lEEESJ_SK_NS4_8TiledMMAINS4_8MMA_AtomIJNS4_10MMA_TraitsINS4_19SM100_MMA_F8F6F4_SSEJSJ_SJ_fSF_SG_NS4_17integral_constantINS4_4UMMA5MajorELSR_0EEESS_NSP_INSQ_7ScaleInELST_0EEESU_EEEEEENS4_6LayoutINS5_IJSB_SB_SB_EEENS5_IJNSA_ILi0EEESZ_SZ_EEEEENS5_IJNS4_10UnderscoreES12_S12_EEEEENS4_23SM90_TMA_LOAD_MULTICASTENS4_14ComposedLayoutINS4_7SwizzleILi1ELi4ELi3EEENS4_18smem_ptr_flag_bitsILi8EEENSX_INS5_IJSC_SH_EEENS5_IJSH_SB_EEEEEEEvNS4_8identityENS4_13SM90_TMA_LOADES1E_vS1F_EENS_8epilogue10collective18CollectiveEpilogueINS1I_23Sm100TmaWarpSpecializedILi2ELi2ELi32ELb0ELb0EEEJSI_NS5_IJNSX_ISF_SB_EES1N_EEESJ_SK_SJ_SK_NS1I_6fusion15FusionCallbacksIS1M_NS1P_17LinearCombinationISJ_fSJ_fLNS_15FloatRoundStyleE2EEESI_S1O_JEEENS4_5SM1004TMEM4LOAD26SM100_TMEM_LOAD_16dp32b32xES1G_NS16_INS17_ILi2ELi4ELi3EEES1A_NSX_INS5_IJSC_SF_EEENS5_IJSF_SB_EEEEEEENS4_39AutoVectorizingCopyWithAssumedAlignmentILi128EEENS4_14SM90_TMA_STOREES23_S25_S25_EEEvvEEEEvNT_6ParamsE) ;  /* 0xffffff5c04787950 */ /* 0x000fea0003c3ffff */
        .weak           $__internal_2_$__cuda_sm10x_tcgen05_guardrail_trap_unallocated_columns_being_dealloced
        .type           $__internal_2_$__cuda_sm10x_tcgen05_guardrail_trap_unallocated_columns_being_dealloced,@function
        .size           $__internal_2_$__cuda_sm10x_tcgen05_guardrail_trap_unallocated_columns_being_dealloced,(.L_x_240 - $__internal_2_$__cuda_sm10x_tcgen05_guardrail_trap_unallocated_columns_being_dealloced)
$__internal_2_$__cuda_sm10x_tcgen05_guardrail_trap_unallocated_columns_being_dealloced:
[----:B------:R-:W-:Y:S05]  /*a220*/  BPT.TRAP 0x1 ;  /* 0x000000040000795c */ /* 0x000fea0000300000 */
[----:B------:R-:W-:-:S04]  /*a230*/  HFMA2 R3, -RZ, RZ, 0, 0 ;  /* 0x00000000ff037431 */ /* 0x000fc800000001ff */
[----:B------:R-:W-:Y:S05]  /*a240*/  RET.REL.NODEC R2 `(_ZN7cutlass13device_kernelINS_4gemm6kernel13GemmUniversalIN4cute5tupleIJiiiiEEENS1_10collective13CollectiveMmaINS1_35MainloopSm100TmaUmmaWarpSpecializedILi34ELi2ELi4ENS5_IJNS4_1CILi1EEENSA_ILi8EEESB_EEEEENS5_IJNSA_ILi64EEENSA_ILi128EEENSA_ILi32EEEEEENS_12float_e5m2_tENS5_IJlSB_lEEESJ_SK_NS4_8TiledMMAINS4_8MMA_AtomIJNS4_10MMA_TraitsINS4_19SM100_MMA_F8F6F4_SSEJSJ_SJ_fSF_SG_NS4_17integral_constantINS4_4UMMA5MajorELSR_0EEESS_NSP_INSQ_7ScaleInELST_0EEESU_EEEEEENS4_6LayoutINS5_IJSB_SB_SB_EEENS5_IJNSA_ILi0EEESZ_SZ_EEEEENS5_IJNS4_10UnderscoreES12_S12_EEEEENS4_23SM90_TMA_LOAD_MULTICASTENS4_14ComposedLayoutINS4_7SwizzleILi1ELi4ELi3EEENS4_18smem_ptr_flag_bitsILi8EEENSX_INS5_IJSC_SH_EEENS5_IJSH_SB_EEEEEEEvNS4_8identityENS4_13SM90_TMA_LOADES1E_vS1F_EENS_8epilogue10collective18CollectiveEpilogueINS1I_23Sm100TmaWarpSpecializedILi2ELi2ELi32ELb0ELb0EEEJSI_NS5_IJNSX_ISF_SB_EES1N_EEESJ_SK_SJ_SK_NS1I_6fusion15FusionCallbacksIS1M_NS1P_17LinearCombinationISJ_fSJ_fLNS_15FloatRoundStyleE2EEESI_S1O_JEEENS4_5SM1004TMEM4LOAD26SM100_TMEM_LOAD_16dp32b32xES1G_NS16_INS17_ILi2ELi4ELi3EEES1A_NSX_INS5_IJSC_SF_EEENS5_IJSF_SB_EEEEEEENS4_39AutoVectorizingCopyWithAssumedAlignmentILi128EEENS4_14SM90_TMA_STOREES23_S25_S25_EEEvvEEEEvNT_6ParamsE) ;  /* 0xffffff5c026c7950 */ /* 0x000fea0003c3ffff */
.L_x_239:
[----:B------:R-:W-:-:S00]  /*a250*/  BRA `(.L_x_239) ;  /* 0xfffffffc00fc7947 */ /* 0x000fc0000383ffff */
[----:B------:R-:W-:-:S00]  /*a260*/  NOP ;  /* 0x0000000000007918 */ /* 0x000fc00000000000 */
        /* <DEDUP_REMOVED lines=9> */
.L_x_240:


//--------------------- .nv.global.init           --------------------------
	.section	.nv.global.init,"aw",@progbits
.nv.global.init:
	.type		$str$27,@object
	.size		$str$27,($str$28 - $str$27)
$str$27:
        /*0000*/ 	.byte	0x28, 0x61, 0x64, 0x64, 0x72, 0x65, 0x73, 0x73, 0x20, 0x26, 0x20, 0x6d, 0x61, 0x73, 0x6b, 0x29
        /*0010*/ 	.byte	0x20, 0x3d, 0x3d, 0x20, 0x30, 0x00
	.type		$str$28,@object
	.size		$str$28,($str$26 - $str$28)
$str$28:
        /*0016*/ 	.byte	0x2f, 0x74, 0x6d, 0x70, 0x2f, 0x63, 0x75, 0x74, 0x6c, 0x61, 0x73, 0x73, 0x5f, 0x73, 0x77, 0x65
        /*0026*/ 	.byte	0x65, 0x70, 0x5f, 0x73, 0x72, 0x63, 0x2f, 0x69, 0x6e, 0x63, 0x6c, 0x75, 0x64, 0x65, 0x2f, 0x63
        /*0036*/ 	.byte	0x75, 0x74, 0x65, 0x2f, 0x70, 0x6f, 0x69, 0x6e, 0x74, 0x65, 0x72, 0x5f, 0x66, 0x6c, 0x61, 0x67
        /*0046*/ 	.byte	0x67, 0x65, 0x64, 0x2e, 0x68, 0x70, 0x70, 0x00
	.type		$str$26,@object
	.size		$str$26,($str$25 - $str$26)
$str$26:
        /*004e*/ 	.byte	0x2f, 0x74, 0x6d, 0x70, 0x2f, 0x63, 0x75, 0x74, 0x6c, 0x61, 0x73, 0x73, 0x5f, 0x73, 0x77, 0x65
        /*005e*/ 	.byte	0x65, 0x70, 0x5f, 0x73, 0x72, 0x63, 0x2f, 0x69, 0x6e, 0x63, 0x6c, 0x75, 0x64, 0x65, 0x2f, 0x63
        /*006e*/ 	.byte	0x75, 0x74, 0x65, 0x2f, 0x61, 0x74, 0x6f, 0x6d, 0x2f, 0x63, 0x6f, 0x70, 0x79, 0x5f, 0x74, 0x72
        /*007e*/ 	.byte	0x61, 0x69, 0x74, 0x73, 0x5f, 0x73, 0x6d, 0x31, 0x30, 0x30, 0x2e, 0x68, 0x70, 0x70, 0x00
	.type		$str$25,@object
	.size		$str$25,(__unnamed_1 - $str$25)
$str$25:
        /*008d*/ 	.byte	0x28, 0x28, 0x75, 0x69, 0x6e, 0x74, 0x33, 0x32, 0x5f, 0x74, 0x28, 0x74, 0x68, 0x72, 0x65, 0x61
        /*009d*/ 	.byte	0x64, 0x49, 0x64, 0x78, 0x2e, 0x78, 0x29, 0x20, 0x2f, 0x20, 0x33, 0x32, 0x29, 0x20, 0x25, 0x20
        /*00ad*/ 	.byte	0x34, 0x29, 0x20, 0x3d, 0x3d, 0x20, 0x28, 0x28, 0x28, 0x74, 0x6d, 0x65, 0x6d, 0x5f, 0x61, 0x64
        /*00bd*/ 	.byte	0x64, 0x72, 0x20, 0x3e, 0x3e, 0x20, 0x31, 0x36, 0x29, 0x20, 0x2f, 0x20, 0x33, 0x32, 0x29, 0x20
        /*00cd*/ 	.byte	0x25, 0x20, 0x34, 0x29, 0x00
	.type		__unnamed_1,@object
	.size		__unnamed_1,(__unnamed_2 - __unnamed_1)
__unnamed_1:
        /*00d2*/ 	.byte	0x61, 0x75, 0x74, 0x6f, 0x20, 0x63, 0x75, 0x74, 0x65, 0x3a, 0x3a, 0x61, 0x73, 0x5f, 0x70, 0x6f
        /* <DEDUP_REMOVED lines=24> */
        /*0262*/ 	.byte	0x3c, 0x34, 0x30, 0x39, 0x36, 0x3e, 0x3e, 0x3e, 0x3e, 0x5d, 0x00
	.type		__unnamed_2,@object
	.size		__unnamed_2,(.L_2 - __unnamed_2)
__unnamed_2:
        /* <DEDUP_REMOVED lines=40> */
        /*04ed*/ 	.byte	0x74, 0x65, 0x3a, 0x3a, 0x43, 0x3c, 0x30, 0x3e, 0x3e, 0x3e, 0x3e, 0x5d, 0x00
.L_2:


//--------------------- .nv.shared._ZN7cutlass13device_kernelINS_4gemm6kernel13GemmUniversalIN4cute5tupleIJiiiiEEENS1_10collective13CollectiveMmaINS1_35MainloopSm100TmaUmmaWarpSpecializedILi34ELi2ELi4ENS5_IJNS4_1CILi1EEENSA_ILi8EEESB_EEEEENS5_IJNSA_ILi64EEENSA_ILi128EEENSA_ILi32EEEEEENS_12float_e5m2_tENS5_IJlSB_lEEESJ_SK_NS4_8TiledMMAINS4_8MMA_AtomIJNS4_10MMA_TraitsINS4_19SM100_MMA_F8F6F4_SSEJSJ_SJ_fSF_SG_NS4_17integral_constantINS4_4UMMA5MajorELSR_0EEESS_NSP_INSQ_7ScaleInELST_0EEESU_EEEEEENS4_6LayoutINS5_IJSB_SB_SB_EEENS5_IJNSA_ILi0EEESZ_SZ_EEEEENS5_IJNS4_10UnderscoreES12_S12_EEEEENS4_23SM90_TMA_LOAD_MULTICASTENS4_14ComposedLayoutINS4_7SwizzleILi1ELi4ELi3EEENS4_18smem_ptr_flag_bitsILi8EEENSX_INS5_IJSC_SH_EEENS5_IJSH_SB_EEEEEEEvNS4_8identityENS4_13SM90_TMA_LOADES1E_vS1F_EENS_8epilogue10collective18CollectiveEpilogueINS1I_23Sm100TmaWarpSpecializedILi2ELi2ELi32ELb0ELb0EEEJSI_NS5_IJNSX_ISF_SB_EES1N_EEESJ_SK_SJ_SK_NS1I_6fusion15FusionCallbacksIS1M_NS1P_17LinearCombinationISJ_fSJ_fLNS_15FloatRoundStyleE2EEESI_S1O_JEEENS4_5SM1004TMEM4LOAD26SM100_TMEM_LOAD_16dp32b32xES1G_NS16_INS17_ILi2ELi4ELi3EEES1A_NSX_INS5_IJSC_SF_EEENS5_IJSF_SB_EEEEEEENS4_39AutoVectorizingCopyWithAssumedAlignmentILi128EEENS4_14SM90_TMA_STOREES23_S25_S25_EEEvvEEEEvNT_6ParamsE --------------------------
	.section	.nv.shared._ZN7cutlass13device_kernelINS_4gemm6kernel13GemmUniversalIN4cute5tupleIJiiiiEEENS1_10collective13CollectiveMmaINS1_35MainloopSm100TmaUmmaWarpSpecializedILi34ELi2ELi4ENS5_IJNS4_1CILi1EEENSA_ILi8EEESB_EEEEENS5_IJNSA_ILi64EEENSA_ILi128EEENSA_ILi32EEEEEENS_12float_e5m2_tENS5_IJlSB_lEEESJ_SK_NS4_8TiledMMAINS4_8MMA_AtomIJNS4_10MMA_TraitsINS4_19SM100_MMA_F8F6F4_SSEJSJ_SJ_fSF_SG_NS4_17integral_constantINS4_4UMMA5MajorELSR_0EEESS_NSP_INSQ_7ScaleInELST_0EEESU_EEEEEENS4_6LayoutINS5_IJSB_SB_SB_EEENS5_IJNSA_ILi0EEESZ_SZ_EEEEENS5_IJNS4_10UnderscoreES12_S12_EEEEENS4_23SM90_TMA_LOAD_MULTICASTENS4_14ComposedLayoutINS4_7SwizzleILi1ELi4ELi3EEENS4_18smem_ptr_flag_bitsILi8EEENSX_INS5_IJSC_SH_EEENS5_IJSH_SB_EEEEEEEvNS4_8identityENS4_13SM90_TMA_LOADES1E_vS1F_EENS_8epilogue10collective18CollectiveEpilogueINS1I_23Sm100TmaWarpSpecializedILi2ELi2ELi32ELb0ELb0EEEJSI_NS5_IJNSX_ISF_SB_EES1N_EEESJ_SK_SJ_SK_NS1I_6fusion15FusionCallbacksIS1M_NS1P_17LinearCombinationISJ_fSJ_fLNS_15FloatRoundStyleE2EEESI_S1O_JEEENS4_5SM1004TMEM4LOAD26SM100_TMEM_LOAD_16dp32b32xES1G_NS16_INS17_ILi2ELi4ELi3EEES1A_NSX_INS5_IJSC_SF_EEENS5_IJSF_SB_EEEEEEENS4_39AutoVectorizingCopyWithAssumedAlignmentILi128EEENS4_14SM90_TMA_STOREES23_S25_S25_EEEvvEEEEvNT_6ParamsE,"aw",@nobits
	.sectionflags	@""
	.align	16
	.zero		1024


//--------------------- .nv.shared.reserved.0     --------------------------
	.section	.nv.shared.reserved.0,"aw",@nobits
	.weak		__nv_reservedSMEM_offset_0_alias
	.size		__nv_reservedSMEM_offset_0_alias, 0, 64
	.other		__nv_reservedSMEM_offset_0_alias,@"STO_CUDA_RESERVED_SHARED STV_DEFAULT"
__nv_reservedSMEM_offset_0_alias:
	.zero		0
.nv.shared.reserved.0:
	.zero		64
	.weak		__nv_reservedSMEM_tcgen05_partition
	.type		__nv_reservedSMEM_tcgen05_partition,@object
	.size		__nv_reservedSMEM_tcgen05_partition,(.L_0 - __nv_reservedSMEM_tcgen05_partition)
__nv_reservedSMEM_tcgen05_partition:
	.zero		32
.L_0:


//--------------------- .nv.global                --------------------------
	.section	.nv.global,"aw",@nobits
.nv.global:
	.type		_ZN40_INTERNAL_b68f03ac_4_k_cu_c09f34bf_290734cute1_E,@object
	.size		_ZN40_INTERNAL_b68f03ac_4_k_cu_c09f34bf_290734cute1_E,(_ZN40_INTERNAL_b68f03ac_4_k_cu_c09f34bf_290734cuda3std3__45__cpo6cbeginE - _ZN40_INTERNAL_b68f03ac_4_k_cu_c09f34bf_290734cute1_E)
_ZN40_INTERNAL_b68f03ac_4_k_cu_c09f34bf_290734cute1_E:
	.zero		1
	.type		_ZN40_INTERNAL_b68f03ac_4_k_cu_c09f34bf_290734cuda3std3__45__cpo6cbeginE,@object
	.size		_ZN40_INTERNAL_b68f03ac_4_k_cu_c09f34bf_290734cuda3std3__45__cpo6cbeginE,(_ZN40_INTERNAL_b68f03ac_4_k_cu_c09f34bf_290734cuda3std3__48in_placeE - _ZN40_INTERNAL_b68f03ac_4_k_cu_c09f34bf_290734cuda3std3__45__cpo6cbeginE)
_ZN40_INTERNAL_b68f03ac_4_k_cu_c09f34bf_290734cuda3std3__45__cpo6cbeginE:
	.zero		1
	.type		_ZN40_INTERNAL_b68f03ac_4_k_cu_c09f34bf_290734cuda3std3__48in_placeE,@object
	.size		_ZN40_INTERNAL_b68f03ac_4_k_cu_c09f34bf_290734cuda3std3__48in_placeE,(_ZN40_INTERNAL_b68f03ac_4_k_cu_c09f34bf_290734cuda3std6ranges3__45__cpo9iter_moveE - _ZN40_INTERNAL_b68f03ac_4_k_cu_c09f34bf_290734cuda3std3__48in_placeE)
_ZN40_INTERNAL_b68f03ac_4_k_cu_c09f34bf_290734cuda3std3__48in_placeE:
	.zero		1
	.type		_ZN40_INTERNAL_b68f03ac_4_k_cu_c09f34bf_290734cuda3std6ranges3__45__cpo9iter_moveE,@object
	.size		_ZN40_INTERNAL_b68f03ac_4_k_cu_c09f34bf_290734cuda3std6ranges3__45__cpo9iter_moveE,(_ZN40_INTERNAL_b68f03ac_4_k_cu_c09f34bf_290734cuda3std3__45__cpo5beginE - _ZN40_INTERNAL_b68f03ac_4_k_cu_c09f34bf_290734cuda3std6ranges3__45__cpo9iter_moveE)
_ZN40_INTERNAL_b68f03ac_4_k_cu_c09f34bf_290734cuda3std6ranges3__45__cpo9iter_moveE:
	.zero		1
	.type		_ZN40_INTERNAL_b68f03ac_4_k_cu_c09f34bf_290734cuda3std3__45__cpo5beginE,@object
	.size		_ZN40_INTERNAL_b68f03ac_4_k_cu_c09f34bf_290734cuda3std3__45__cpo5beginE,(_ZN40_INTERNAL_b68f03ac_4_k_cu_c09f34bf_290734cuda3std3__442_GLOBAL__N__b68f03ac_4_k_cu_c09f34bf_290736ignoreE - _ZN40_INTERNAL_b68f03ac_4_k_cu_c09f34bf_290734cuda3std3__45__cpo5beginE)
_ZN40_INTERNAL_b68f03ac_4_k_cu_c09f34bf_290734cuda3std3__45__cpo5beginE:
	.zero		1
	.type		_ZN40_INTERNAL_b68f03ac_4_k_cu_c09f34bf_290734cuda3std3__442_GLOBAL__N__b68f03ac_4_k_cu_c09f34bf_290736ignoreE,@object
	.size		_ZN40_INTERNAL_b68f03ac_4_k_cu_c09f34bf_290734cuda3std3__442_GLOBAL__N__b68f03ac_4_k_cu_c09f34bf_290736ignoreE,(_ZN40_INTERNAL_b68f03ac_4_k_cu_c09f34bf_290734cute7productE - _ZN40_INTERNAL_b68f03ac_4_k_cu_c09f34bf_290734cuda3std3__442_GLOBAL__N__b68f03ac_4_k_cu_c09f34bf_290736ignoreE)
_ZN40_INTERNAL_b68f03ac_4_k_cu_c09f34bf_290734cuda3std3__442_GLOBAL__N__b68f03ac_4_k_cu_c09f34bf_290736ignoreE:
	.zero		1
	.type		_ZN40_INTERNAL_b68f03ac_4_k_cu_c09f34bf_290734cute7productE,@object
	.size		_ZN40_INTERNAL_b68f03ac_4_k_cu_c09f34bf_290734cute7productE,(_ZN40_INTERNAL_b68f03ac_4_k_cu_c09f34bf_290734cuda3std3__45__cpo3endE - _ZN40_INTERNAL_b68f03ac_4_k_cu_c09f34bf_290734cute7productE)
_ZN40_INTERNAL_b68f03ac_4_k_cu_c09f34bf_290734cute7productE:
	.zero		1
	.type		_ZN40_INTERNAL_b68f03ac_4_k_cu_c09f34bf_290734cuda3std3__45__cpo3endE,@object
	.size		_ZN40_INTERNAL_b68f03ac_4_k_cu_c09f34bf_290734cuda3std3__45__cpo3endE,(_ZN40_INTERNAL_b68f03ac_4_k_cu_c09f34bf_290734cuda3std3__419piecewise_constructE - _ZN40_INTERNAL_b68f03ac_4_k_cu_c09f34bf_290734cuda3std3__45__cpo3endE)
_ZN40_INTERNAL_b68f03ac_4_k_cu_c09f34bf_290734cuda3std3__45__cpo3endE:
	.zero		1
	.type		_ZN40_INTERNAL_b68f03ac_4_k_cu_c09f34bf_290734cuda3std3__419piecewise_constructE,@object
	.size		_ZN40_INTERNAL_b68f03ac_4_k_cu_c09f34bf_290734cuda3std3__419piecewise_constructE,(_ZN40_INTERNAL_b68f03ac_4_k_cu_c09f34bf_290734cuda3std3__45__cpo4cendE - _ZN40_INTERNAL_b68f03ac_4_k_cu_c09f34bf_290734cuda3std3__419piecewise_constructE)
_ZN40_INTERNAL_b68f03ac_4_k_cu_c09f34bf_290734cuda3std3__419piecewise_constructE:
	.zero		1
	.type		_ZN40_INTERNAL_b68f03ac_4_k_cu_c09f34bf_290734cuda3std3__45__cpo4cendE,@object
	.size		_ZN40_INTERNAL_b68f03ac_4_k_cu_c09f34bf_290734cuda3std3__45__cpo4cendE,(_ZN40_INTERNAL_b68f03ac_4_k_cu_c09f34bf_290734cuda3std6ranges3__45__cpo4swapE - _ZN40_INTERNAL_b68f03ac_4_k_cu_c09f34bf_290734cuda3std3__45__cpo4cendE)
_ZN40_INTERNAL_b68f03ac_4_k_cu_c09f34bf_290734cuda3std3__45__cpo4cendE:
	.zero		1
	.type		_ZN40_INTERNAL_b68f03ac_4_k_cu_c09f34bf_290734cuda3std6ranges3__45__cpo4swapE,@object
	.size		_ZN40_INTERNAL_b68f03ac_4_k_cu_c09f34bf_290734cuda3std6ranges3__45__cpo4swapE,(.L_10 - _ZN40_INTERNAL_b68f03ac_4_k_cu_c09f34bf_290734cuda3std6ranges3__45__cpo4swapE)
_ZN40_INTERNAL_b68f03ac_4_k_cu_c09f34bf_290734cuda3std6ranges3__45__cpo4swapE:
	.zero		1
.L_10:


//--------------------- .nv.constant0._ZN7cutlass13device_kernelINS_4gemm6kernel13GemmUniversalIN4cute5tupleIJiiiiEEENS1_10collective13CollectiveMmaINS1_35MainloopSm100TmaUmmaWarpSpecializedILi34ELi2ELi4ENS5_IJNS4_1CILi1EEENSA_ILi8EEESB_EEEEENS5_IJNSA_ILi64EEENSA_ILi128EEENSA_ILi32EEEEEENS_12float_e5m2_tENS5_IJlSB_lEEESJ_SK_NS4_8TiledMMAINS4_8MMA_AtomIJNS4_10MMA_TraitsINS4_19SM100_MMA_F8F6F4_SSEJSJ_SJ_fSF_SG_NS4_17integral_constantINS4_4UMMA5MajorELSR_0EEESS_NSP_INSQ_7ScaleInELST_0EEESU_EEEEEENS4_6LayoutINS5_IJSB_SB_SB_EEENS5_IJNSA_ILi0EEESZ_SZ_EEEEENS5_IJNS4_10UnderscoreES12_S12_EEEEENS4_23SM90_TMA_LOAD_MULTICASTENS4_14ComposedLayoutINS4_7SwizzleILi1ELi4ELi3EEENS4_18smem_ptr_flag_bitsILi8EEENSX_INS5_IJSC_SH_EEENS5_IJSH_SB_EEEEEEEvNS4_8identityENS4_13SM90_TMA_LOADES1E_vS1F_EENS_8epilogue10collective18CollectiveEpilogueINS1I_23Sm100TmaWarpSpecializedILi2ELi2ELi32ELb0ELb0EEEJSI_NS5_IJNSX_ISF_SB_EES1N_EEESJ_SK_SJ_SK_NS1I_6fusion15FusionCallbacksIS1M_NS1P_17LinearCombinationISJ_fSJ_fLNS_15FloatRoundStyleE2EEESI_S1O_JEEENS4_5SM1004TMEM4LOAD26SM100_TMEM_LOAD_16dp32b32xES1G_NS16_INS17_ILi2ELi4ELi3EEES1A_NSX_INS5_IJSC_SF_EEENS5_IJSF_SB_EEEEEEENS4_39AutoVectorizingCopyWithAssumedAlignmentILi128EEENS4_14SM90_TMA_STOREES23_S25_S25_EEEvvEEEEvNT_6ParamsE --------------------------
	.section	.nv.constant0._ZN7cutlass13device_kernelINS_4gemm6kernel13GemmUniversalIN4cute5tupleIJiiiiEEENS1_10collective13CollectiveMmaINS1_35MainloopSm100TmaUmmaWarpSpecializedILi34ELi2ELi4ENS5_IJNS4_1CILi1EEENSA_ILi8EEESB_EEEEENS5_IJNSA_ILi64EEENSA_ILi128EEENSA_ILi32EEEEEENS_12float_e5m2_tENS5_IJlSB_lEEESJ_SK_NS4_8TiledMMAINS4_8MMA_AtomIJNS4_10MMA_TraitsINS4_19SM100_MMA_F8F6F4_SSEJSJ_SJ_fSF_SG_NS4_17integral_constantINS4_4UMMA5MajorELSR_0EEESS_NSP_INSQ_7ScaleInELST_0EEESU_EEEEEENS4_6LayoutINS5_IJSB_SB_SB_EEENS5_IJNSA_ILi0EEESZ_SZ_EEEEENS5_IJNS4_10UnderscoreES12_S12_EEEEENS4_23SM90_TMA_LOAD_MULTICASTENS4_14ComposedLayoutINS4_7SwizzleILi1ELi4ELi3EEENS4_18smem_ptr_flag_bitsILi8EEENSX_INS5_IJSC_SH_EEENS5_IJSH_SB_EEEEEEEvNS4_8identityENS4_13SM90_TMA_LOADES1E_vS1F_EENS_8epilogue10collective18CollectiveEpilogueINS1I_23Sm100TmaWarpSpecializedILi2ELi2ELi32ELb0ELb0EEEJSI_NS5_IJNSX_ISF_SB_EES1N_EEESJ_SK_SJ_SK_NS1I_6fusion15FusionCallbacksIS1M_NS1P_17LinearCombinationISJ_fSJ_fLNS_15FloatRoundStyleE2EEESI_S1O_JEEENS4_5SM1004TMEM4LOAD26SM100_TMEM_LOAD_16dp32b32xES1G_NS16_INS17_ILi2ELi4ELi3EEES1A_NSX_INS5_IJSC_SF_EEENS5_IJSF_SB_EEEEEEENS4_39AutoVectorizingCopyWithAssumedAlignmentILi128EEENS4_14SM90_TMA_STOREES23_S25_S25_EEEvvEEEEvNT_6ParamsE,"a",@progbits
	.sectionflags	@""
	.align	4
.nv.constant0._ZN7cutlass13device_kernelINS_4gemm6kernel13GemmUniversalIN4cute5tupleIJiiiiEEENS1_10collective13CollectiveMmaINS1_35MainloopSm100TmaUmmaWarpSpecializedILi34ELi2ELi4ENS5_IJNS4_1CILi1EEENSA_ILi8EEESB_EEEEENS5_IJNSA_ILi64EEENSA_ILi128EEENSA_ILi32EEEEEENS_12float_e5m2_tENS5_IJlSB_lEEESJ_SK_NS4_8TiledMMAINS4_8MMA_AtomIJNS4_10MMA_TraitsINS4_19SM100_MMA_F8F6F4_SSEJSJ_SJ_fSF_SG_NS4_17integral_constantINS4_4UMMA5MajorELSR_0EEESS_NSP_INSQ_7ScaleInELST_0EEESU_EEEEEENS4_6LayoutINS5_IJSB_SB_SB_EEENS5_IJNSA_ILi0EEESZ_SZ_EEEEENS5_IJNS4_10UnderscoreES12_S12_EEEEENS4_23SM90_TMA_LOAD_MULTICASTENS4_14ComposedLayoutINS4_7SwizzleILi1ELi4ELi3EEENS4_18smem_ptr_flag_bitsILi8EEENSX_INS5_IJSC_SH_EEENS5_IJSH_SB_EEEEEEEvNS4_8identityENS4_13SM90_TMA_LOADES1E_vS1F_EENS_8epilogue10collective18CollectiveEpilogueINS1I_23Sm100TmaWarpSpecializedILi2ELi2ELi32ELb0ELb0EEEJSI_NS5_IJNSX_ISF_SB_EES1N_EEESJ_SK_SJ_SK_NS1I_6fusion15FusionCallbacksIS1M_NS1P_17LinearCombinationISJ_fSJ_fLNS_15FloatRoundStyleE2EEESI_S1O_JEEENS4_5SM1004TMEM4LOAD26SM100_TMEM_LOAD_16dp32b32xES1G_NS16_INS17_ILi2ELi4ELi3EEES1A_NSX_INS5_IJSC_SF_EEENS5_IJSF_SB_EEEEEEENS4_39AutoVectorizingCopyWithAssumedAlignmentILi128EEENS4_14SM90_TMA_STOREES23_S25_S25_EEEvvEEEEvNT_6ParamsE:
	.zero		2944


//--------------------- SYMBOLS --------------------------

	.type		.nv.reservedSmem.offset0,@object
	.size		.nv.reservedSmem.offset0,0x4
	.type		.nv.reservedSmem.cap,@object
	.size		.nv.reservedSmem.cap,0x4
	.type		__assertfail,@function
